	.target	sm_100a

	.elftype	@"ET_EXEC"


//--------------------- .note.nv.tkinfo           --------------------------
	.section	.note.nv.tkinfo,"",@"SHT_NOTE"
	.sectionflags	@"SHF_NOTE_NV_TKINFO"
	.tkinfo
        /*0018*/ 	.word	0x00000002
        /*0030*/ 	.string	""
        /*0030*/ 	.string	"ptxas"
        /*0030*/ 	.string	"Cuda compilation tools, release 13.0, V13.0.88"
        /*0030*/ 	.string	"Build cuda_13.0.r13.0/compiler.36424714_0"
        /*0030*/ 	.string	"-arch sm_100a -m 64 "



//--------------------- .note.nv.cuinfo           --------------------------
	.section	.note.nv.cuinfo,"",@"SHT_NOTE"
	.sectionflags	@"SHF_NOTE_NV_CUINFO"
        /*0018*/ 	.short	0x0002
        /*001a*/ 	.short	0x0064
        /*001c*/ 	.short	0x0082
	.zero		2


//--------------------- .nv.info                  --------------------------
	.section	.nv.info,"",@"SHT_CUDA_INFO"
	.align	4


	//----- nvinfo : EIATTR_REGCOUNT
	.align		4
        /*0000*/ 	.byte	0x04, 0x2f
        /*0002*/ 	.short	(.L_19 - .L_18)
	.align		4
.L_18:
        /*0004*/ 	.word	index@(_ZN7cutlass13device_kernelINS_4gemm6kernel13GemmUniversalIN4cute5tupleIJiiiiEEENS1_10collective13CollectiveMmaINS1_35MainloopSm100TmaUmmaWarpSpecializedILi13ELi2ELi4ENS5_IJNS4_1CILi4EEENSA_ILi2EEENSA_ILi1EEEEEEEENS5_IJNSA_ILi64EEESG_NSA_ILi128EEEEEENS_12float_e4m3_tENS5_IJlSD_lEEESJ_SK_NS4_8TiledMMAINS4_8MMA_AtomIJNS4_10MMA_TraitsINS4_19SM100_MMA_F8F6F4_SSEJSJ_SJ_fSG_SG_NS4_17integral_constantINS4_4UMMA5MajorELSR_0EEESS_NSP_INSQ_7ScaleInELST_0EEESU_EEEEEENS4_6LayoutINS5_IJSD_SD_SD_EEENS5_IJNSA_ILi0EEESZ_SZ_EEEEENS5_IJNS4_10UnderscoreES12_S12_EEEEENS4_23SM90_TMA_LOAD_MULTICASTENS4_14ComposedLayoutINS4_7SwizzleILi3ELi4ELi3EEENS4_18smem_ptr_flag_bitsILi8EEENSX_INS5_IJNSA_ILi8EEESH_EEENS5_IJSH_SD_EEEEEEEvNS4_8identityES15_S1F_vS1G_EENS_8epilogue10collective18CollectiveEpilogueINS1I_23Sm100TmaWarpSpecializedILi1ELi1ELi32ELb0ELb0EEEJSI_NS5_IJNSX_ISG_SD_EES1N_EEESJ_SK_SJ_SK_NS1I_6fusion15FusionCallbacksIS1M_NS1P_17LinearCombinationISJ_fSJ_fLNS_15FloatRoundStyleE2EEESI_S1O_JEEENS4_5SM1004TMEM4LOAD26SM100_TMEM_LOAD_16dp32b32xENS4_13SM90_TMA_LOADENS16_INS17_ILi2ELi4ELi3EEES1A_NSX_INS5_IJS1B_SG_EEENS5_IJSG_SD_EEEEEEENS4_39AutoVectorizingCopyWithAssumedAlignmentILi128EEENS4_14SM90_TMA_STOREES24_S26_S26_EEEvvEEEEvNT_6ParamsE)
        /*0008*/ 	.word	0x00000059


	//----- nvinfo : EIATTR_FRAME_SIZE
	.align		4
.L_19:
        /*000c*/ 	.byte	0x04, 0x11
        /*000e*/ 	.short	(.L_21 - .L_20)
	.align		4
.L_20:
        /*0010*/ 	.word	index@($__internal_2_$__cuda_sm10x_tcgen05_guardrail_trap_unallocated_columns_being_dealloced)
        /*0014*/ 	.word	0x00000000


	//----- nvinfo : EIATTR_FRAME_SIZE
	.align		4
.L_21:
        /*0018*/ 	.byte	0x04, 0x11
        /*001a*/ 	.short	(.L_23 - .L_22)
	.align		4
.L_22:
        /*001c*/ 	.word	index@($__internal_1_$__cuda_sm10x_tcgen05_guardrail_trap_phase_invalid_during_alloc)
        /*0020*/ 	.word	0x00000000


	//----- nvinfo : EIATTR_FRAME_SIZE
	.align		4
.L_23:
        /*0024*/ 	.byte	0x04, 0x11
        /*0026*/ 	.short	(.L_25 - .L_24)
	.align		4
.L_24:
        /*0028*/ 	.word	index@($__internal_0_$__cuda_sm10x_tcgen05_guardrail_trap_col_being_dealloced_not_returned_by_alloc)
        /*002c*/ 	.word	0x00000000


	//----- nvinfo : EIATTR_FRAME_SIZE
	.align		4
.L_25:
        /*0030*/ 	.byte	0x04, 0x11
        /*0032*/ 	.short	(.L_27 - .L_26)
	.align		4
.L_26:
        /*0034*/ 	.word	index@(_ZN7cutlass13device_kernelINS_4gemm6kernel13GemmUniversalIN4cute5tupleIJiiiiEEENS1_10collective13CollectiveMmaINS1_35MainloopSm100TmaUmmaWarpSpecializedILi13ELi2ELi4ENS5_IJNS4_1CILi4EEENSA_ILi2EEENSA_ILi1EEEEEEEENS5_IJNSA_ILi64EEESG_NSA_ILi128EEEEEENS_12float_e4m3_tENS5_IJlSD_lEEESJ_SK_NS4_8TiledMMAINS4_8MMA_AtomIJNS4_10MMA_TraitsINS4_19SM100_MMA_F8F6F4_SSEJSJ_SJ_fSG_SG_NS4_17integral_constantINS4_4UMMA5MajorELSR_0EEESS_NSP_INSQ_7ScaleInELST_0EEESU_EEEEEENS4_6LayoutINS5_IJSD_SD_SD_EEENS5_IJNSA_ILi0EEESZ_SZ_EEEEENS5_IJNS4_10UnderscoreES12_S12_EEEEENS4_23SM90_TMA_LOAD_MULTICASTENS4_14ComposedLayoutINS4_7SwizzleILi3ELi4ELi3EEENS4_18smem_ptr_flag_bitsILi8EEENSX_INS5_IJNSA_ILi8EEESH_EEENS5_IJSH_SD_EEEEEEEvNS4_8identityES15_S1F_vS1G_EENS_8epilogue10collective18CollectiveEpilogueINS1I_23Sm100TmaWarpSpecializedILi1ELi1ELi32ELb0ELb0EEEJSI_NS5_IJNSX_ISG_SD_EES1N_EEESJ_SK_SJ_SK_NS1I_6fusion15FusionCallbacksIS1M_NS1P_17LinearCombinationISJ_fSJ_fLNS_15FloatRoundStyleE2EEESI_S1O_JEEENS4_5SM1004TMEM4LOAD26SM100_TMEM_LOAD_16dp32b32xENS4_13SM90_TMA_LOADENS16_INS17_ILi2ELi4ELi3EEES1A_NSX_INS5_IJS1B_SG_EEENS5_IJSG_SD_EEEEEEENS4_39AutoVectorizingCopyWithAssumedAlignmentILi128EEENS4_14SM90_TMA_STOREES24_S26_S26_EEEvvEEEEvNT_6ParamsE)
        /*0038*/ 	.word	0x00000000


	//----- nvinfo : EIATTR_MIN_STACK_SIZE
	.align		4
.L_27:
        /*003c*/ 	.byte	0x04, 0x12
        /*003e*/ 	.short	(.L_29 - .L_28)
	.align		4
.L_28:
        /*0040*/ 	.word	index@(_ZN7cutlass13device_kernelINS_4gemm6kernel13GemmUniversalIN4cute5tupleIJiiiiEEENS1_10collective13CollectiveMmaINS1_35MainloopSm100TmaUmmaWarpSpecializedILi13ELi2ELi4ENS5_IJNS4_1CILi4EEENSA_ILi2EEENSA_ILi1EEEEEEEENS5_IJNSA_ILi64EEESG_NSA_ILi128EEEEEENS_12float_e4m3_tENS5_IJlSD_lEEESJ_SK_NS4_8TiledMMAINS4_8MMA_AtomIJNS4_10MMA_TraitsINS4_19SM100_MMA_F8F6F4_SSEJSJ_SJ_fSG_SG_NS4_17integral_constantINS4_4UMMA5MajorELSR_0EEESS_NSP_INSQ_7ScaleInELST_0EEESU_EEEEEENS4_6LayoutINS5_IJSD_SD_SD_EEENS5_IJNSA_ILi0EEESZ_SZ_EEEEENS5_IJNS4_10UnderscoreES12_S12_EEEEENS4_23SM90_TMA_LOAD_MULTICASTENS4_14ComposedLayoutINS4_7SwizzleILi3ELi4ELi3EEENS4_18smem_ptr_flag_bitsILi8EEENSX_INS5_IJNSA_ILi8EEESH_EEENS5_IJSH_SD_EEEEEEEvNS4_8identityES15_S1F_vS1G_EENS_8epilogue10collective18CollectiveEpilogueINS1I_23Sm100TmaWarpSpecializedILi1ELi1ELi32ELb0ELb0EEEJSI_NS5_IJNSX_ISG_SD_EES1N_EEESJ_SK_SJ_SK_NS1I_6fusion15FusionCallbacksIS1M_NS1P_17LinearCombinationISJ_fSJ_fLNS_15FloatRoundStyleE2EEESI_S1O_JEEENS4_5SM1004TMEM4LOAD26SM100_TMEM_LOAD_16dp32b32xENS4_13SM90_TMA_LOADENS16_INS17_ILi2ELi4ELi3EEES1A_NSX_INS5_IJS1B_SG_EEENS5_IJSG_SD_EEEEEEENS4_39AutoVectorizingCopyWithAssumedAlignmentILi128EEENS4_14SM90_TMA_STOREES24_S26_S26_EEEvvEEEEvNT_6ParamsE)
        /*0044*/ 	.word	0x00000000
.L_29:


//--------------------- .nv.compat                --------------------------
	.section	.nv.compat,"",@"SHT_CUDA_COMPAT_INFO"
	.align	4
        /*0000*/ 	.byte	0x02, 0x09, 0x01, 0x00, 0x02, 0x02, 0x02, 0x00, 0x02, 0x05, 0x05, 0x00, 0x03, 0x07, 0x01, 0x01
        /*0010*/ 	.byte	0x02, 0x03, 0x01, 0x00, 0x02, 0x06, 0x01, 0x00, 0x04, 0x0b, 0x08, 0x00, 0x09, 0x00, 0x00, 0x00
        /*0020*/ 	.byte	0x00, 0x00, 0x00, 0x00


//--------------------- .nv.info._ZN7cutlass13device_kernelINS_4gemm6kernel13GemmUniversalIN4cute5tupleIJiiiiEEENS1_10collective13CollectiveMmaINS1_35MainloopSm100TmaUmmaWarpSpecializedILi13ELi2ELi4ENS5_IJNS4_1CILi4EEENSA_ILi2EEENSA_ILi1EEEEEEEENS5_IJNSA_ILi64EEESG_NSA_ILi128EEEEEENS_12float_e4m3_tENS5_IJlSD_lEEESJ_SK_NS4_8TiledMMAINS4_8MMA_AtomIJNS4_10MMA_TraitsINS4_19SM100_MMA_F8F6F4_SSEJSJ_SJ_fSG_SG_NS4_17integral_constantINS4_4UMMA5MajorELSR_0EEESS_NSP_INSQ_7ScaleInELST_0EEESU_EEEEEENS4_6LayoutINS5_IJSD_SD_SD_EEENS5_IJNSA_ILi0EEESZ_SZ_EEEEENS5_IJNS4_10UnderscoreES12_S12_EEEEENS4_23SM90_TMA_LOAD_MULTICASTENS4_14ComposedLayoutINS4_7SwizzleILi3ELi4ELi3EEENS4_18smem_ptr_flag_bitsILi8EEENSX_INS5_IJNSA_ILi8EEESH_EEENS5_IJSH_SD_EEEEEEEvNS4_8identityES15_S1F_vS1G_EENS_8epilogue10collective18CollectiveEpilogueINS1I_23Sm100TmaWarpSpecializedILi1ELi1ELi32ELb0ELb0EEEJSI_NS5_IJNSX_ISG_SD_EES1N_EEESJ_SK_SJ_SK_NS1I_6fusion15FusionCallbacksIS1M_NS1P_17LinearCombinationISJ_fSJ_fLNS_15FloatRoundStyleE2EEESI_S1O_JEEENS4_5SM1004TMEM4LOAD26SM100_TMEM_LOAD_16dp32b32xENS4_13SM90_TMA_LOADENS16_INS17_ILi2ELi4ELi3EEES1A_NSX_INS5_IJS1B_SG_EEENS5_IJSG_SD_EEEEEEENS4_39AutoVectorizingCopyWithAssumedAlignmentILi128EEENS4_14SM90_TMA_STOREES24_S26_S26_EEEvvEEEEvNT_6ParamsE --------------------------
	.section	.nv.info._ZN7cutlass13device_kernelINS_4gemm6kernel13GemmUniversalIN4cute5tupleIJiiiiEEENS1_10collective13CollectiveMmaINS1_35MainloopSm100TmaUmmaWarpSpecializedILi13ELi2ELi4ENS5_IJNS4_1CILi4EEENSA_ILi2EEENSA_ILi1EEEEEEEENS5_IJNSA_ILi64EEESG_NSA_ILi128EEEEEENS_12float_e4m3_tENS5_IJlSD_lEEESJ_SK_NS4_8TiledMMAINS4_8MMA_AtomIJNS4_10MMA_TraitsINS4_19SM100_MMA_F8F6F4_SSEJSJ_SJ_fSG_SG_NS4_17integral_constantINS4_4UMMA5MajorELSR_0EEESS_NSP_INSQ_7ScaleInELST_0EEESU_EEEEEENS4_6LayoutINS5_IJSD_SD_SD_EEENS5_IJNSA_ILi0EEESZ_SZ_EEEEENS5_IJNS4_10UnderscoreES12_S12_EEEEENS4_23SM90_TMA_LOAD_MULTICASTENS4_14ComposedLayoutINS4_7SwizzleILi3ELi4ELi3EEENS4_18smem_ptr_flag_bitsILi8EEENSX_INS5_IJNSA_ILi8EEESH_EEENS5_IJSH_SD_EEEEEEEvNS4_8identityES15_S1F_vS1G_EENS_8epilogue10collective18CollectiveEpilogueINS1I_23Sm100TmaWarpSpecializedILi1ELi1ELi32ELb0ELb0EEEJSI_NS5_IJNSX_ISG_SD_EES1N_EEESJ_SK_SJ_SK_NS1I_6fusion15FusionCallbacksIS1M_NS1P_17LinearCombinationISJ_fSJ_fLNS_15FloatRoundStyleE2EEESI_S1O_JEEENS4_5SM1004TMEM4LOAD26SM100_TMEM_LOAD_16dp32b32xENS4_13SM90_TMA_LOADENS16_INS17_ILi2ELi4ELi3EEES1A_NSX_INS5_IJS1B_SG_EEENS5_IJSG_SD_EEEEEEENS4_39AutoVectorizingCopyWithAssumedAlignmentILi128EEENS4_14SM90_TMA_STOREES24_S26_S26_EEEvvEEEEvNT_6ParamsE,"",@"SHT_CUDA_INFO"
	.sectionflags	@""
	.align	4


	//----- nvinfo : EIATTR_CUDA_API_VERSION
	.align		4
        /*0000*/ 	.byte	0x04, 0x37
        /*0002*/ 	.short	(.L_31 - .L_30)
.L_30:
        /*0004*/ 	.word	0x00000082


	//----- nvinfo : EIATTR_KPARAM_INFO
	.align		4
.L_31:
        /*0008*/ 	.byte	0x04, 0x17
        /*000a*/ 	.short	(.L_33 - .L_32)
.L_32:
        /*000c*/ 	.word	0x00000000
        /*0010*/ 	.short	0x0000
        /*0012*/ 	.short	0x0000
        /*0014*/ 	.byte	0x00, 0xf0, 0x01, 0x20


	//----- nvinfo : EIATTR_AT_ENTRY_FRAGMENTS
	.align		4
.L_33:
        /*0018*/ 	.byte	0x04, 0x4f
        /*001a*/ 	.short	(.L_35 - .L_34)


	//   ....[0]....
.L_34:
        /*001c*/ 	.word	0x00000006


	//----- nvinfo : EIATTR_RESERVED_SMEM_USED
	.align		4
.L_35:
        /*0020*/ 	.byte	0x01, 0x41
	.zero		2


	//----- nvinfo : EIATTR_SPARSE_MMA_MASK
	.align		4
        /*0024*/ 	.byte	0x03, 0x50
        /*0026*/ 	.short	0x0000


	//----- nvinfo : EIATTR_TCGEN05_1CTA_USED
	.align		4
        /*0028*/ 	.byte	0x01, 0x51
	.zero		2


	//----- nvinfo : EIATTR_MAXREG_COUNT
	.align		4
        /*002c*/ 	.byte	0x03, 0x1b
        /*002e*/ 	.short	0x00ff


	//----- nvinfo : EIATTR_NUM_BARRIERS
	.align		4
        /*0030*/ 	.byte	0x02, 0x4c
        /*0032*/ 	.byte	0x07
	.zero		1


	//----- nvinfo : EIATTR_EXTERNS
	.align		4
        /*0034*/ 	.byte	0x04, 0x0f
        /*0036*/ 	.short	(.L_37 - .L_36)


	//   ....[0]....
	.align		4
.L_36:
        /*0038*/ 	.word	index@(__assertfail)


	//----- nvinfo : EIATTR_MERCURY_ISA_VERSION
	.align		4
.L_37:
        /*003c*/ 	.byte	0x03, 0x5f
        /*003e*/ 	.short	0x0101


	//----- nvinfo : EIATTR_INT_WARP_WIDE_INSTR_OFFSETS
	.align		4
        /*0040*/ 	.byte	0x04, 0x31
        /*0042*/ 	.short	(.L_39 - .L_38)


	//   ....[0]....
.L_38:
        /*0044*/ 	.word	0x000044e0


	//   ....[1]....
        /*0048*/ 	.word	0x00004510


	//   ....[2]....
        /*004c*/ 	.word	0x00004530


	//   ....[3]....
        /*0050*/ 	.word	0x00005060


	//   ....[4]....
        /*0054*/ 	.word	0x00005110


	//----- nvinfo : EIATTR_COOP_GROUP_MASK_REGIDS
	.align		4
.L_39:
        /*0058*/ 	.byte	0x04, 0x29
        /*005a*/ 	.short	(.L_41 - .L_40)


	//   ....[0]....
.L_40:
        /*005c*/ 	.word	0xffffffff


	//   ....[1]....
        /*0060*/ 	.word	0xffffffff


	//   ....[2]....
        /*0064*/ 	.word	0xffffffff


	//   ....[3]....
        /*0068*/ 	.word	0xffffffff


	//   ....[4]....
        /*006c*/ 	.word	0xffffffff


	//   ....[5]....
        /*0070*/ 	.word	0xffffffff


	//   ....[6]....
        /*0074*/ 	.word	0xffffffff


	//   ....[7]....
        /*0078*/ 	.word	0xffffffff


	//   ....[8]....
        /*007c*/ 	.word	0xffffffff


	//   ....[9]....
        /*0080*/ 	.word	0xffffffff


	//   ....[10]....
        /*0084*/ 	.word	0xffffffff


	//   ....[11]....
        /*0088*/ 	.word	0xffffffff


	//   ....[12]....
        /*008c*/ 	.word	0xffffffff


	//   ....[13]....
        /*0090*/ 	.word	0xffffffff


	//----- nvinfo : EIATTR_COOP_GROUP_INSTR_OFFSETS
	.align		4
.L_41:
        /*0094*/ 	.byte	0x04, 0x28
        /*0096*/ 	.short	(.L_43 - .L_42)


	//   ....[0]....
.L_42:
        /*0098*/ 	.word	0x00000080


	//   ....[1]....
        /*009c*/ 	.word	0x000004e0


	//   ....[2]....
        /*00a0*/ 	.word	0x000007e0


	//   ....[3]....
        /*00a4*/ 	.word	0x00000920


	//   ....[4]....
        /*00a8*/ 	.word	0x00000a20


	//   ....[5]....
        /*00ac*/ 	.word	0x00000b90


	//   ....[6]....
        /*00b0*/ 	.word	0x00000d30


	//   ....[7]....
        /*00b4*/ 	.word	0x00000ee0


	//   ....[8]....
        /*00b8*/ 	.word	0x00002320


	//   ....[9]....
        /*00bc*/ 	.word	0x000036d0


	//   ....[10]....
        /*00c0*/ 	.word	0x000038e0


	//   ....[11]....
        /*00c4*/ 	.word	0x00003910


	//   ....[12]....
        /*00c8*/ 	.word	0x000043c0


	//   ....[13]....
        /*00cc*/ 	.word	0x000045f0


	//----- nvinfo : EIATTR_VRC_CTA_INIT_COUNT
	.align		4
.L_43:
        /*00d0*/ 	.byte	0x02, 0x4a
        /*00d2*/ 	.byte	0x80
	.zero		1


	//----- nvinfo : EIATTR_SYSCALL_OFFSETS
	.align		4
        /*00d4*/ 	.byte	0x04, 0x46
        /*00d6*/ 	.short	(.L_45 - .L_44)


	//   ....[0]....
.L_44:
        /*00d8*/ 	.word	0x00005c80


	//   ....[1]....
        /*00dc*/ 	.word	0x00005dc0


	//   ....[2]....
        /*00e0*/ 	.word	0x00006540


	//----- nvinfo : EIATTR_MBARRIER_INSTR_OFFSETS
	.align		4
.L_45:
        /*00e4*/ 	.byte	0x04, 0x39
        /*00e6*/ 	.short	(.L_47 - .L_46)


	//   ....[0]....
.L_46:
        /*00e8*/ 	.word	0x00000620
        /*00ec*/ 	.word	0x000000ff
        /*00f0*/ 	.word	0x00000000
        /*00f4*/ 	.short	0x0100
        /*00f6*/ 	.byte	0x04
	.zero		1


	//   ....[1]....
        /*00f8*/ 	.word	0x00000630
        /*00fc*/ 	.word	0x000000ff
        /*0100*/ 	.word	0x00000068
        /*0104*/ 	.short	0x0100
        /*0106*/ 	.byte	0x04
	.zero		1


	//   ....[2]....
        /*0108*/ 	.word	0x00000640
        /*010c*/ 	.word	0x000000ff
        /*0110*/ 	.word	0x00000008
        /*0114*/ 	.short	0x0100
        /*0116*/ 	.byte	0x04
	.zero		1


	//   ....[3]....
        /*0118*/ 	.word	0x00000650
        /*011c*/ 	.word	0x000000ff
        /*0120*/ 	.word	0x00000070
        /*0124*/ 	.short	0x0100
        /*0126*/ 	.byte	0x04
	.zero		1


	//   ....[4]....
        /*0128*/ 	.word	0x00000660
        /*012c*/ 	.word	0x000000ff
        /*0130*/ 	.word	0x00000010
        /*0134*/ 	.short	0x0100
        /*0136*/ 	.byte	0x04
	.zero		1


	//   ....[5]....
        /*0138*/ 	.word	0x00000670
        /*013c*/ 	.word	0x000000ff
        /*0140*/ 	.word	0x00000078
        /*0144*/ 	.short	0x0100
        /*0146*/ 	.byte	0x04
	.zero		1


	//   ....[6]....
        /*0148*/ 	.word	0x00000680
        /*014c*/ 	.word	0x000000ff
        /*0150*/ 	.word	0x00000018
        /*0154*/ 	.short	0x0100
        /*0156*/ 	.byte	0x04
	.zero		1


	//   ....[7]....
        /*0158*/ 	.word	0x00000690
        /*015c*/ 	.word	0x000000ff
        /*0160*/ 	.word	0x00000080
        /*0164*/ 	.short	0x0100
        /*0166*/ 	.byte	0x04
	.zero		1


	//   ....[8]....
        /*0168*/ 	.word	0x000006a0
        /*016c*/ 	.word	0x000000ff
        /*0170*/ 	.word	0x00000020
        /*0174*/ 	.short	0x0100
        /*0176*/ 	.byte	0x04
	.zero		1


	//   ....[9]....
        /*0178*/ 	.word	0x000006b0
        /*017c*/ 	.word	0x000000ff
        /*0180*/ 	.word	0x00000088
        /*0184*/ 	.short	0x0100
        /*0186*/ 	.byte	0x04
	.zero		1


	//   ....[10]....
        /*0188*/ 	.word	0x000006c0
        /*018c*/ 	.word	0x000000ff
        /*0190*/ 	.word	0x00000028
        /*0194*/ 	.short	0x0100
        /*0196*/ 	.byte	0x04
	.zero		1


	//   ....[11]....
        /*0198*/ 	.word	0x000006d0
        /*019c*/ 	.word	0x000000ff
        /*01a0*/ 	.word	0x00000090
        /*01a4*/ 	.short	0x0100
        /*01a6*/ 	.byte	0x04
	.zero		1


	//   ....[12]....
        /*01a8*/ 	.word	0x000006e0
        /*01ac*/ 	.word	0x000000ff
        /*01b0*/ 	.word	0x00000030
        /*01b4*/ 	.short	0x0100
        /*01b6*/ 	.byte	0x04
	.zero		1


	//   ....[13]....
        /*01b8*/ 	.word	0x000006f0
        /*01bc*/ 	.word	0x000000ff
        /*01c0*/ 	.word	0x00000098
        /*01c4*/ 	.short	0x0100
        /*01c6*/ 	.byte	0x04
	.zero		1


	//   ....[14]....
        /*01c8*/ 	.word	0x00000700
        /*01cc*/ 	.word	0x000000ff
        /*01d0*/ 	.word	0x00000038
        /*01d4*/ 	.short	0x0100
        /*01d6*/ 	.byte	0x04
	.zero		1


	//   ....[15]....
        /*01d8*/ 	.word	0x00000710
        /*01dc*/ 	.word	0x000000ff
        /*01e0*/ 	.word	0x000000a0
        /*01e4*/ 	.short	0x0100
        /*01e6*/ 	.byte	0x04
	.zero		1


	//   ....[16]....
        /*01e8*/ 	.word	0x00000720
        /*01ec*/ 	.word	0x000000ff
        /*01f0*/ 	.word	0x00000040
        /*01f4*/ 	.short	0x0100
        /*01f6*/ 	.byte	0x04
	.zero		1


	//   ....[17]....
        /*01f8*/ 	.word	0x00000730
        /*01fc*/ 	.word	0x000000ff
        /*0200*/ 	.word	0x000000a8
        /*0204*/ 	.short	0x0100
        /*0206*/ 	.byte	0x04
	.zero		1


	//   ....[18]....
        /*0208*/ 	.word	0x00000740
        /*020c*/ 	.word	0x000000ff
        /*0210*/ 	.word	0x00000048
        /*0214*/ 	.short	0x0100
        /*0216*/ 	.byte	0x04
	.zero		1


	//   ....[19]....
        /*0218*/ 	.word	0x00000750
        /*021c*/ 	.word	0x000000ff
        /*0220*/ 	.word	0x000000b0
        /*0224*/ 	.short	0x0100
        /*0226*/ 	.byte	0x04
	.zero		1


	//   ....[20]....
        /*0228*/ 	.word	0x00000760
        /*022c*/ 	.word	0x000000ff
        /*0230*/ 	.word	0x00000050
        /*0234*/ 	.short	0x0100
        /*0236*/ 	.byte	0x04
	.zero		1


	//   ....[21]....
        /*0238*/ 	.word	0x00000770
        /*023c*/ 	.word	0x000000ff
        /*0240*/ 	.word	0x000000b8
        /*0244*/ 	.short	0x0100
        /*0246*/ 	.byte	0x04
	.zero		1


	//   ....[22]....
        /*0248*/ 	.word	0x00000780
        /*024c*/ 	.word	0x000000ff
        /*0250*/ 	.word	0x00000058
        /*0254*/ 	.short	0x0100
        /*0256*/ 	.byte	0x04
	.zero		1


	//   ....[23]....
        /*0258*/ 	.word	0x00000790
        /*025c*/ 	.word	0x000000ff
        /*0260*/ 	.word	0x000000c0
        /*0264*/ 	.short	0x0100
        /*0266*/ 	.byte	0x04
	.zero		1


	//   ....[24]....
        /*0268*/ 	.word	0x000007a0
        /*026c*/ 	.word	0x000000ff
        /*0270*/ 	.word	0x00000060
        /*0274*/ 	.short	0x0100
        /*0276*/ 	.byte	0x04
	.zero		1


	//   ....[25]....
        /*0278*/ 	.word	0x000007b0
        /*027c*/ 	.word	0x000000ff
        /*0280*/ 	.word	0x000000c8
        /*0284*/ 	.short	0x0100
        /*0286*/ 	.byte	0x04
	.zero		1


	//   ....[26]....
        /*0288*/ 	.word	0x000008f0
        /*028c*/ 	.word	0x000000ff
        /*0290*/ 	.word	0x000000d0
        /*0294*/ 	.short	0x0100
        /*0296*/ 	.byte	0x04
	.zero		1


	//   ....[27]....
        /*0298*/ 	.word	0x00000900
        /*029c*/ 	.word	0x000000ff
        /*02a0*/ 	.word	0x000000d8
        /*02a4*/ 	.short	0x0100
        /*02a6*/ 	.byte	0x04
	.zero		1


	//   ....[28]....
        /*02a8*/ 	.word	0x000009f0
        /*02ac*/ 	.word	0x000000ff
        /*02b0*/ 	.word	0x000000e0
        /*02b4*/ 	.short	0x0100
        /*02b6*/ 	.byte	0x06
	.zero		1


	//   ....[29]....
        /*02b8*/ 	.word	0x00000a00
        /*02bc*/ 	.word	0x000000ff
        /*02c0*/ 	.word	0x000000e8
        /*02c4*/ 	.short	0x0100
        /*02c6*/ 	.byte	0x06
	.zero		1


	//   ....[30]....
        /*02c8*/ 	.word	0x00000b40
        /*02cc*/ 	.word	0x000000ff
        /*02d0*/ 	.word	0x000000f0
        /*02d4*/ 	.short	0x0100
        /*02d6*/ 	.byte	0x06
	.zero		1


	//   ....[31]....
        /*02d8*/ 	.word	0x00000b50
        /*02dc*/ 	.word	0x000000ff
        /*02e0*/ 	.word	0x00000100
        /*02e4*/ 	.short	0x0100
        /*02e6*/ 	.byte	0x06
	.zero		1


	//   ....[32]....
        /*02e8*/ 	.word	0x00000b60
        /*02ec*/ 	.word	0x000000ff
        /*02f0*/ 	.word	0x000000f8
        /*02f4*/ 	.short	0x0100
        /*02f6*/ 	.byte	0x06
	.zero		1


	//   ....[33]....
        /*02f8*/ 	.word	0x00000b70
        /*02fc*/ 	.word	0x000000ff
        /*0300*/ 	.word	0x00000108
        /*0304*/ 	.short	0x0100
        /*0306*/ 	.byte	0x06
	.zero		1


	//   ....[34]....
        /*0308*/ 	.word	0x00000ca0
        /*030c*/ 	.word	0x000000ff
        /*0310*/ 	.word	0x00000110
        /*0314*/ 	.short	0x0100
        /*0316*/ 	.byte	0x04
	.zero		1


	//   ....[35]....
        /*0318*/ 	.word	0x00000cb0
        /*031c*/ 	.word	0x000000ff
        /*0320*/ 	.word	0x00000130
        /*0324*/ 	.short	0x0100
        /*0326*/ 	.byte	0x04
	.zero		1


	//   ....[36]....
        /*0328*/ 	.word	0x00000cc0
        /*032c*/ 	.word	0x000000ff
        /*0330*/ 	.word	0x00000118
        /*0334*/ 	.short	0x0100
        /*0336*/ 	.byte	0x04
	.zero		1


	//   ....[37]....
        /*0338*/ 	.word	0x00000cd0
        /*033c*/ 	.word	0x000000ff
        /*0340*/ 	.word	0x00000138
        /*0344*/ 	.short	0x0100
        /*0346*/ 	.byte	0x04
	.zero		1


	//   ....[38]....
        /*0348*/ 	.word	0x00000ce0
        /*034c*/ 	.word	0x000000ff
        /*0350*/ 	.word	0x00000120
        /*0354*/ 	.short	0x0100
        /*0356*/ 	.byte	0x04
	.zero		1


	//   ....[39]....
        /*0358*/ 	.word	0x00000cf0
        /*035c*/ 	.word	0x000000ff
        /*0360*/ 	.word	0x00000140
        /*0364*/ 	.short	0x0100
        /*0366*/ 	.byte	0x04
	.zero		1


	//   ....[40]....
        /*0368*/ 	.word	0x00000d00
        /*036c*/ 	.word	0x000000ff
        /*0370*/ 	.word	0x00000128
        /*0374*/ 	.short	0x0100
        /*0376*/ 	.byte	0x04
	.zero		1


	//   ....[41]....
        /*0378*/ 	.word	0x00000d10
        /*037c*/ 	.word	0x000000ff
        /*0380*/ 	.word	0x00000148
        /*0384*/ 	.short	0x0100
        /*0386*/ 	.byte	0x04
	.zero		1


	//   ....[42]....
        /*0388*/ 	.word	0x00000e00
        /*038c*/ 	.word	0x000000ff
        /*0390*/ 	.word	0x00000150
        /*0394*/ 	.short	0x0100
        /*0396*/ 	.byte	0x04
	.zero		1


	//   ....[43]....
        /*0398*/ 	.word	0x00000e10
        /*039c*/ 	.word	0x000000ff
        /*03a0*/ 	.word	0x00000160
        /*03a4*/ 	.short	0x0100
        /*03a6*/ 	.byte	0x04
	.zero		1


	//   ....[44]....
        /*03a8*/ 	.word	0x00000e20
        /*03ac*/ 	.word	0x000000ff
        /*03b0*/ 	.word	0x00000158
        /*03b4*/ 	.short	0x0100
        /*03b6*/ 	.byte	0x04
	.zero		1


	//   ....[45]....
        /*03b8*/ 	.word	0x00000e30
        /*03bc*/ 	.word	0x000000ff
        /*03c0*/ 	.word	0x00000168
        /*03c4*/ 	.short	0x0100
        /*03c6*/ 	.byte	0x04
	.zero		1


	//   ....[46]....
        /*03c8*/ 	.word	0x00001b50
        /*03cc*/ 	.word	0x00000000
        /*03d0*/ 	.word	0x00000160
        /*03d4*/ 	.short	0x010a
        /*03d6*/ 	.byte	0xff
	.zero		1


	//   ....[47]....
        /*03d8*/ 	.word	0x00001b80
        /*03dc*/ 	.word	0x00000000
        /*03e0*/ 	.word	0x00000150
        /*03e4*/ 	.short	0x0101
        /*03e6*/ 	.byte	0xff
	.zero		1


	//   ....[48]....
        /*03e8*/ 	.word	0x00001c60
        /*03ec*/ 	.word	0x000000ff
        /*03f0*/ 	.word	0x00000068
        /*03f4*/ 	.short	0x010a
        /*03f6*/ 	.byte	0x04
	.zero		1


	//   ....[49]....
        /*03f8*/ 	.word	0x00001ce0
        /*03fc*/ 	.word	0x000000ff
        /*0400*/ 	.word	0x00000068
        /*0404*/ 	.short	0x010a
        /*0406*/ 	.byte	0x21
	.zero		1


	//   ....[50]....
        /*0408*/ 	.word	0x00001e70
        /*040c*/ 	.word	0x000000ff
        /*0410*/ 	.word	0x00000068
        /*0414*/ 	.short	0x010a
        /*0416*/ 	.byte	0x08
	.zero		1


	//   ....[51]....
        /*0418*/ 	.word	0x00001fb0
        /*041c*/ 	.word	0x000000ff
        /*0420*/ 	.word	0x000000e8
        /*0424*/ 	.short	0x0101
        /*0426*/ 	.byte	0x06
	.zero		1


	//   ....[52]....
        /*0428*/ 	.word	0x00001fd0
        /*042c*/ 	.word	0x000000ff
        /*0430*/ 	.word	0x00000068
        /*0434*/ 	.short	0x010a
        /*0436*/ 	.byte	0x04
	.zero		1


	//   ....[53]....
        /*0438*/ 	.word	0x00002050
        /*043c*/ 	.word	0x000000ff
        /*0440*/ 	.word	0x00000068
        /*0444*/ 	.short	0x010a
        /*0446*/ 	.byte	0x11
	.zero		1


	//   ....[54]....
        /*0448*/ 	.word	0x000021e0
        /*044c*/ 	.word	0x000000ff
        /*0450*/ 	.word	0x00000068
        /*0454*/ 	.short	0x010a
        /*0456*/ 	.byte	0x07
	.zero		1


	//   ....[55]....
        /*0458*/ 	.word	0x00002350
        /*045c*/ 	.word	0x00000003
        /*0460*/ 	.word	0x000000f0
        /*0464*/ 	.short	0x010a
        /*0466*/ 	.byte	0xff
	.zero		1


	//   ....[56]....
        /*0468*/ 	.word	0x000024a0
        /*046c*/ 	.word	0x00000000
        /*0470*/ 	.word	0x00000000
        /*0474*/ 	.short	0x0101
        /*0476*/ 	.byte	0xff
	.zero		1


	//   ....[57]....
        /*0478*/ 	.word	0x00002a40
        /*047c*/ 	.word	0x000000ff
        /*0480*/ 	.word	0x00000000
        /*0484*/ 	.short	0x010a
        /*0486*/ 	.byte	0x04
	.zero		1


	//   ....[58]....
        /*0488*/ 	.word	0x00002ad0
        /*048c*/ 	.word	0x000000ff
        /*0490*/ 	.word	0x00000000
        /*0494*/ 	.short	0x010a
        /*0496*/ 	.byte	0x05
	.zero		1


	//   ....[59]....
        /*0498*/ 	.word	0x00002b60
        /*049c*/ 	.word	0x000000ff
        /*04a0*/ 	.word	0x00000000
        /*04a4*/ 	.short	0x010a
        /*04a6*/ 	.byte	0x05
	.zero		1


	//   ....[60]....
        /*04a8*/ 	.word	0x00002bf0
        /*04ac*/ 	.word	0x000000ff
        /*04b0*/ 	.word	0x00000000
        /*04b4*/ 	.short	0x010a
        /*04b6*/ 	.byte	0x05
	.zero		1


	//   ....[61]....
        /*04b8*/ 	.word	0x00002c80
        /*04bc*/ 	.word	0x000000ff
        /*04c0*/ 	.word	0x00000000
        /*04c4*/ 	.short	0x010a
        /*04c6*/ 	.byte	0x05
	.zero		1


	//   ....[62]....
        /*04c8*/ 	.word	0x00002d10
        /*04cc*/ 	.word	0x000000ff
        /*04d0*/ 	.word	0x00000000
        /*04d4*/ 	.short	0x010a
        /*04d6*/ 	.byte	0x05
	.zero		1


	//   ....[63]....
        /*04d8*/ 	.word	0x00002da0
        /*04dc*/ 	.word	0x000000ff
        /*04e0*/ 	.word	0x00000000
        /*04e4*/ 	.short	0x010a
        /*04e6*/ 	.byte	0x05
	.zero		1


	//   ....[64]....
        /*04e8*/ 	.word	0x00002e30
        /*04ec*/ 	.word	0x000000ff
        /*04f0*/ 	.word	0x00000000
        /*04f4*/ 	.short	0x010a
        /*04f6*/ 	.byte	0x05
	.zero		1


	//   ....[65]....
        /*04f8*/ 	.word	0x00002ec0
        /*04fc*/ 	.word	0x000000ff
        /*0500*/ 	.word	0x00000000
        /*0504*/ 	.short	0x010a
        /*0506*/ 	.byte	0x05
	.zero		1


	//   ....[66]....
        /*0508*/ 	.word	0x00002f50
        /*050c*/ 	.word	0x000000ff
        /*0510*/ 	.word	0x00000000
        /*0514*/ 	.short	0x010a
        /*0516*/ 	.byte	0x05
	.zero		1


	//   ....[67]....
        /*0518*/ 	.word	0x00002fe0
        /*051c*/ 	.word	0x000000ff
        /*0520*/ 	.word	0x00000000
        /*0524*/ 	.short	0x010a
        /*0526*/ 	.byte	0x05
	.zero		1


	//   ....[68]....
        /*0528*/ 	.word	0x00003070
        /*052c*/ 	.word	0x000000ff
        /*0530*/ 	.word	0x00000000
        /*0534*/ 	.short	0x010a
        /*0536*/ 	.byte	0x05
	.zero		1


	//   ....[69]....
        /*0538*/ 	.word	0x00003110
        /*053c*/ 	.word	0x00000000
        /*0540*/ 	.word	0x00000000
        /*0544*/ 	.short	0x010a
        /*0546*/ 	.byte	0xff
	.zero		1


	//   ....[70]....
        /*0548*/ 	.word	0x00003230
        /*054c*/ 	.word	0x00000002
        /*0550*/ 	.word	0x00000150
        /*0554*/ 	.short	0x010a
        /*0556*/ 	.byte	0xff
	.zero		1


	//   ....[71]....
        /*0558*/ 	.word	0x000032a0
        /*055c*/ 	.word	0x00000002
        /*0560*/ 	.word	0x00000000
        /*0564*/ 	.short	0x0101
        /*0566*/ 	.byte	0xff
	.zero		1


	//   ....[72]....
        /*0568*/ 	.word	0x000032c0
        /*056c*/ 	.word	0x000000ff
        /*0570*/ 	.word	0x00000100
        /*0574*/ 	.short	0x010a
        /*0576*/ 	.byte	0x04
	.zero		1


	//   ....[73]....
        /*0578*/ 	.word	0x000033e0
        /*057c*/ 	.word	0x00000002
        /*0580*/ 	.word	0x000000f0
        /*0584*/ 	.short	0x010a
        /*0586*/ 	.byte	0xff
	.zero		1


	//   ....[74]....
        /*0588*/ 	.word	0x000034e0
        /*058c*/ 	.word	0x00000002
        /*0590*/ 	.word	0x00000000
        /*0594*/ 	.short	0x0101
        /*0596*/ 	.byte	0xff
	.zero		1


	//   ....[75]....
        /*0598*/ 	.word	0x00003570
        /*059c*/ 	.word	0x000000ff
        /*05a0*/ 	.word	0x00000100
        /*05a4*/ 	.short	0x0106
        /*05a6*/ 	.byte	0x04
	.zero		1


	//   ....[76]....
        /*05a8*/ 	.word	0x00003590
        /*05ac*/ 	.word	0x000000ff
        /*05b0*/ 	.word	0x00000100
        /*05b4*/ 	.short	0x010a
        /*05b6*/ 	.byte	0x04
	.zero		1


	//   ....[77]....
        /*05b8*/ 	.word	0x00003620
        /*05bc*/ 	.word	0x000000ff
        /*05c0*/ 	.word	0x00000100
        /*05c4*/ 	.short	0x0106
        /*05c6*/ 	.byte	0x07
	.zero		1


	//   ....[78]....
        /*05c8*/ 	.word	0x00003660
        /*05cc*/ 	.word	0x00000000
        /*05d0*/ 	.word	0x00000100
        /*05d4*/ 	.short	0x010a
        /*05d6*/ 	.byte	0xff
	.zero		1


	//   ....[79]....
        /*05d8*/ 	.word	0x00003bb0
        /*05dc*/ 	.word	0x00000000
        /*05e0*/ 	.word	0x000000f0
        /*05e4*/ 	.short	0x010a
        /*05e6*/ 	.byte	0xff
	.zero		1


	//   ....[80]....
        /*05e8*/ 	.word	0x00003cb0
        /*05ec*/ 	.word	0x00000003
        /*05f0*/ 	.word	0x00000000
        /*05f4*/ 	.short	0x0101
        /*05f6*/ 	.byte	0xff
	.zero		1


	//   ....[81]....
        /*05f8*/ 	.word	0x00003cc0
        /*05fc*/ 	.word	0x000000ff
        /*0600*/ 	.word	0x00000000
        /*0604*/ 	.short	0x010a
        /*0606*/ 	.byte	0x04
	.zero		1


	//   ....[82]....
        /*0608*/ 	.word	0x00003d40
        /*060c*/ 	.word	0x000000ff
        /*0610*/ 	.word	0x00000130
        /*0614*/ 	.short	0x010a
        /*0616*/ 	.byte	0x1f
	.zero		1


	//   ....[83]....
        /*0618*/ 	.word	0x00003e20
        /*061c*/ 	.word	0x000000ff
        /*0620*/ 	.word	0x00000000
        /*0624*/ 	.short	0x010a
        /*0626*/ 	.byte	0x05
	.zero		1


	//   ....[84]....
        /*0628*/ 	.word	0x00003f60
        /*062c*/ 	.word	0x000000ff
        /*0630*/ 	.word	0x00000000
        /*0634*/ 	.short	0x010a
        /*0636*/ 	.byte	0x04
	.zero		1


	//   ....[85]....
        /*0638*/ 	.word	0x000041f0
        /*063c*/ 	.word	0x000000ff
        /*0640*/ 	.word	0x00000000
        /*0644*/ 	.short	0x010a
        /*0646*/ 	.byte	0x04
	.zero		1


	//   ....[86]....
        /*0648*/ 	.word	0x00004280
        /*064c*/ 	.word	0x000000ff
        /*0650*/ 	.word	0x00000000
        /*0654*/ 	.short	0x010a
        /*0656*/ 	.byte	0x05
	.zero		1


	//   ....[87]....
        /*0658*/ 	.word	0x00004310
        /*065c*/ 	.word	0x000000ff
        /*0660*/ 	.word	0x00000000
        /*0664*/ 	.short	0x010a
        /*0666*/ 	.byte	0x05
	.zero		1


	//   ....[88]....
        /*0668*/ 	.word	0x000043a0
        /*066c*/ 	.word	0x000000ff
        /*0670*/ 	.word	0x00000000
        /*0674*/ 	.short	0x010a
        /*0676*/ 	.byte	0x04
	.zero		1


	//   ....[89]....
        /*0678*/ 	.word	0x00004840
        /*067c*/ 	.word	0x00000007
        /*0680*/ 	.word	0x000000f0
        /*0684*/ 	.short	0x010a
        /*0686*/ 	.byte	0xff
	.zero		1


	//   ....[90]....
        /*0688*/ 	.word	0x000049b0
        /*068c*/ 	.word	0x00000000
        /*0690*/ 	.word	0x00000000
        /*0694*/ 	.short	0x0101
        /*0696*/ 	.byte	0xff
	.zero		1


	//   ....[91]....
        /*0698*/ 	.word	0x00004e20
        /*069c*/ 	.word	0x000000ff
        /*06a0*/ 	.word	0x000000e8
        /*06a4*/ 	.short	0x010a
        /*06a6*/ 	.byte	0x11
	.zero		1


	//   ....[92]....
        /*06a8*/ 	.word	0x00004fa0
        /*06ac*/ 	.word	0x000000ff
        /*06b0*/ 	.word	0x000000d8
        /*06b4*/ 	.short	0x010a
        /*06b6*/ 	.byte	0x11
	.zero		1


	//   ....[93]....
        /*06b8*/ 	.word	0x000051b0
        /*06bc*/ 	.word	0x000000ff
        /*06c0*/ 	.word	0x000000d0
        /*06c4*/ 	.short	0x010b
        /*06c6*/ 	.byte	0x11
	.zero		1


	//   ....[94]....
        /*06c8*/ 	.word	0x000051c0
        /*06cc*/ 	.word	0x000000ff
        /*06d0*/ 	.word	0x00000000
        /*06d4*/ 	.short	0x0101
        /*06d6*/ 	.byte	0x30
	.zero		1


	//   ....[95]....
        /*06d8*/ 	.word	0x00005200
        /*06dc*/ 	.word	0x00000000
        /*06e0*/ 	.word	0x000000d8
        /*06e4*/ 	.short	0x010a
        /*06e6*/ 	.byte	0xff
	.zero		1


	//   ....[96]....
        /*06e8*/ 	.word	0x00005540
        /*06ec*/ 	.word	0x00000003
        /*06f0*/ 	.word	0x000000f0
        /*06f4*/ 	.short	0x010a
        /*06f6*/ 	.byte	0xff
	.zero		1


	//   ....[97]....
        /*06f8*/ 	.word	0x000056c0
        /*06fc*/ 	.word	0x00000000
        /*0700*/ 	.word	0x00000000
        /*0704*/ 	.short	0x0101
        /*0706*/ 	.byte	0xff
	.zero		1


	//   ....[98]....
        /*0708*/ 	.word	0x00006120
        /*070c*/ 	.word	0x000000ff
        /*0710*/ 	.word	0x000000d0
        /*0714*/ 	.short	0x010a
        /*0716*/ 	.byte	0x2c
	.zero		1


	//   ....[99]....
        /*0718*/ 	.word	0x00006130
        /*071c*/ 	.word	0x00000016
        /*0720*/ 	.word	0x00000110
        /*0724*/ 	.short	0x010a
        /*0726*/ 	.byte	0xff
	.zero		1


	//   ....[100]....
        /*0728*/ 	.word	0x000062e0
        /*072c*/ 	.word	0x000000ff
        /*0730*/ 	.word	0x000000d0
        /*0734*/ 	.short	0x010a
        /*0736*/ 	.byte	0x2c
	.zero		1


	//   ....[101]....
        /*0738*/ 	.word	0x000063c0
        /*073c*/ 	.word	0x000000ff
        /*0740*/ 	.word	0x00000000
        /*0744*/ 	.short	0x0101
        /*0746*/ 	.byte	0x04
	.zero		1


	//   ....[102]....
        /*0748*/ 	.word	0x00006420
        /*074c*/ 	.word	0x00000016
        /*0750*/ 	.word	0x00000110
        /*0754*/ 	.short	0x010a
        /*0756*/ 	.byte	0xff
	.zero		1


	//   ....[103]....
        /*0758*/ 	.word	0x00006790
        /*075c*/ 	.word	0x000000ff
        /*0760*/ 	.word	0x00000000
        /*0764*/ 	.short	0x0101
        /*0766*/ 	.byte	0x04
	.zero		1


	//   ....[104]....
        /*0768*/ 	.word	0x00007070
        /*076c*/ 	.word	0x00000000
        /*0770*/ 	.word	0x00000160
        /*0774*/ 	.short	0x010a
        /*0776*/ 	.byte	0xff
	.zero		1


	//   ....[105]....
        /*0778*/ 	.word	0x000070d0
        /*077c*/ 	.word	0x00000000
        /*0780*/ 	.word	0x00000068
        /*0784*/ 	.short	0x010a
        /*0786*/ 	.byte	0xff
	.zero		1


	//   ....[106]....
        /*0788*/ 	.word	0x00007130
        /*078c*/ 	.word	0x00000000
        /*0790*/ 	.word	0x00000068
        /*0794*/ 	.short	0x010a
        /*0796*/ 	.byte	0xff
	.zero		1


	//   ....[107]....
        /*0798*/ 	.word	0x00007180
        /*079c*/ 	.word	0x00000003
        /*07a0*/ 	.word	0x000000f0
        /*07a4*/ 	.short	0x010a
        /*07a6*/ 	.byte	0xff
	.zero		1


	//   ....[108]....
        /*07a8*/ 	.word	0x000071e0
        /*07ac*/ 	.word	0x00000000
        /*07b0*/ 	.word	0x00000000
        /*07b4*/ 	.short	0x010a
        /*07b6*/ 	.byte	0xff
	.zero		1


	//   ....[109]....
        /*07b8*/ 	.word	0x00007240
        /*07bc*/ 	.word	0x00000000
        /*07c0*/ 	.word	0x00000000
        /*07c4*/ 	.short	0x010a
        /*07c6*/ 	.byte	0xff
	.zero		1


	//   ....[110]....
        /*07c8*/ 	.word	0x000072a0
        /*07cc*/ 	.word	0x00000000
        /*07d0*/ 	.word	0x00000000
        /*07d4*/ 	.short	0x010a
        /*07d6*/ 	.byte	0xff
	.zero		1


	//   ....[111]....
        /*07d8*/ 	.word	0x00007300
        /*07dc*/ 	.word	0x00000000
        /*07e0*/ 	.word	0x00000000
        /*07e4*/ 	.short	0x010a
        /*07e6*/ 	.byte	0xff
	.zero		1


	//   ....[112]....
        /*07e8*/ 	.word	0x00007360
        /*07ec*/ 	.word	0x00000000
        /*07f0*/ 	.word	0x00000000
        /*07f4*/ 	.short	0x010a
        /*07f6*/ 	.byte	0xff
	.zero		1


	//   ....[113]....
        /*07f8*/ 	.word	0x000073c0
        /*07fc*/ 	.word	0x00000000
        /*0800*/ 	.word	0x00000000
        /*0804*/ 	.short	0x010a
        /*0806*/ 	.byte	0xff
	.zero		1


	//   ....[114]....
        /*0808*/ 	.word	0x00007420
        /*080c*/ 	.word	0x00000000
        /*0810*/ 	.word	0x00000000
        /*0814*/ 	.short	0x010a
        /*0816*/ 	.byte	0xff
	.zero		1


	//   ....[115]....
        /*0818*/ 	.word	0x00007480
        /*081c*/ 	.word	0x00000000
        /*0820*/ 	.word	0x00000000
        /*0824*/ 	.short	0x010a
        /*0826*/ 	.byte	0xff
	.zero		1


	//   ....[116]....
        /*0828*/ 	.word	0x000074e0
        /*082c*/ 	.word	0x00000000
        /*0830*/ 	.word	0x00000000
        /*0834*/ 	.short	0x010a
        /*0836*/ 	.byte	0xff
	.zero		1


	//   ....[117]....
        /*0838*/ 	.word	0x00007540
        /*083c*/ 	.word	0x00000000
        /*0840*/ 	.word	0x00000000
        /*0844*/ 	.short	0x010a
        /*0846*/ 	.byte	0xff
	.zero		1


	//   ....[118]....
        /*0848*/ 	.word	0x000075a0
        /*084c*/ 	.word	0x00000000
        /*0850*/ 	.word	0x00000000
        /*0854*/ 	.short	0x010a
        /*0856*/ 	.byte	0xff
	.zero		1


	//   ....[119]....
        /*0858*/ 	.word	0x00007600
        /*085c*/ 	.word	0x00000000
        /*0860*/ 	.word	0x00000000
        /*0864*/ 	.short	0x010a
        /*0866*/ 	.byte	0xff
	.zero		1


	//   ....[120]....
        /*0868*/ 	.word	0x00007650
        /*086c*/ 	.word	0x00000002
        /*0870*/ 	.word	0x00000150
        /*0874*/ 	.short	0x010a
        /*0876*/ 	.byte	0xff
	.zero		1


	//   ....[121]....
        /*0878*/ 	.word	0x000076b0
        /*087c*/ 	.word	0x00000002
        /*0880*/ 	.word	0x00000100
        /*0884*/ 	.short	0x010a
        /*0886*/ 	.byte	0xff
	.zero		1


	//   ....[122]....
        /*0888*/ 	.word	0x00007700
        /*088c*/ 	.word	0x00000002
        /*0890*/ 	.word	0x000000f0
        /*0894*/ 	.short	0x010a
        /*0896*/ 	.byte	0xff
	.zero		1


	//   ....[123]....
        /*0898*/ 	.word	0x00007760
        /*089c*/ 	.word	0x00000000
        /*08a0*/ 	.word	0x00000100
        /*08a4*/ 	.short	0x010a
        /*08a6*/ 	.byte	0xff
	.zero		1


	//   ....[124]....
        /*08a8*/ 	.word	0x000077b0
        /*08ac*/ 	.word	0x00000000
        /*08b0*/ 	.word	0x000000f0
        /*08b4*/ 	.short	0x010a
        /*08b6*/ 	.byte	0xff
	.zero		1


	//   ....[125]....
        /*08b8*/ 	.word	0x00007810
        /*08bc*/ 	.word	0x00000002
        /*08c0*/ 	.word	0x00000130
        /*08c4*/ 	.short	0x010a
        /*08c6*/ 	.byte	0xff
	.zero		1


	//   ....[126]....
        /*08c8*/ 	.word	0x00007870
        /*08cc*/ 	.word	0x00000000
        /*08d0*/ 	.word	0x00000000
        /*08d4*/ 	.short	0x010a
        /*08d6*/ 	.byte	0xff
	.zero		1


	//   ....[127]....
        /*08d8*/ 	.word	0x000078d0
        /*08dc*/ 	.word	0x00000000
        /*08e0*/ 	.word	0x00000000
        /*08e4*/ 	.short	0x010a
        /*08e6*/ 	.byte	0xff
	.zero		1


	//   ....[128]....
        /*08e8*/ 	.word	0x00007930
        /*08ec*/ 	.word	0x00000000
        /*08f0*/ 	.word	0x00000000
        /*08f4*/ 	.short	0x010a
        /*08f6*/ 	.byte	0xff
	.zero		1


	//   ....[129]....
        /*08f8*/ 	.word	0x00007990
        /*08fc*/ 	.word	0x00000000
        /*0900*/ 	.word	0x00000000
        /*0904*/ 	.short	0x010a
        /*0906*/ 	.byte	0xff
	.zero		1


	//   ....[130]....
        /*0908*/ 	.word	0x000079f0
        /*090c*/ 	.word	0x00000000
        /*0910*/ 	.word	0x00000000
        /*0914*/ 	.short	0x010a
        /*0916*/ 	.byte	0xff
	.zero		1


	//   ....[131]....
        /*0918*/ 	.word	0x00007a40
        /*091c*/ 	.word	0x00000007
        /*0920*/ 	.word	0x000000f0
        /*0924*/ 	.short	0x010a
        /*0926*/ 	.byte	0xff
	.zero		1


	//   ....[132]....
        /*0928*/ 	.word	0x00007aa0
        /*092c*/ 	.word	0x00000000
        /*0930*/ 	.word	0x000000e8
        /*0934*/ 	.short	0x010a
        /*0936*/ 	.byte	0xff
	.zero		1


	//   ....[133]....
        /*0938*/ 	.word	0x00007b00
        /*093c*/ 	.word	0x00000000
        /*0940*/ 	.word	0x000000d8
        /*0944*/ 	.short	0x010a
        /*0946*/ 	.byte	0xff
	.zero		1


	//   ....[134]....
        /*0948*/ 	.word	0x00007b50
        /*094c*/ 	.word	0x00000003
        /*0950*/ 	.word	0x000000f0
        /*0954*/ 	.short	0x010a
        /*0956*/ 	.byte	0xff
	.zero		1


	//   ....[135]....
        /*0958*/ 	.word	0x00007bb0
        /*095c*/ 	.word	0x00000000
        /*0960*/ 	.word	0x000000d0
        /*0964*/ 	.short	0x010a
        /*0966*/ 	.byte	0xff
	.zero		1


	//   ....[136]....
        /*0968*/ 	.word	0x00007c00
        /*096c*/ 	.word	0x00000016
        /*0970*/ 	.word	0x00000110
        /*0974*/ 	.short	0x010a
        /*0976*/ 	.byte	0xff
	.zero		1


	//----- nvinfo : EIATTR_NUM_MBARRIERS
	.align		4
.L_47:
        /*0978*/ 	.byte	0x03, 0x38
        /*097a*/ 	.short	0x002e


	//----- nvinfo : EIATTR_EXIT_INSTR_OFFSETS
	.align		4
        /*097c*/ 	.byte	0x04, 0x1c
        /*097e*/ 	.short	(.L_49 - .L_48)


	//   ....[0]....
.L_48:
        /*0980*/ 	.word	0x00003140


	//   ....[1]....
        /*0984*/ 	.word	0x00003630


	//   ....[2]....
        /*0988*/ 	.word	0x00003690


	//   ....[3]....
        /*098c*/ 	.word	0x00004600


	//   ....[4]....
        /*0990*/ 	.word	0x00005230


	//   ....[5]....
        /*0994*/ 	.word	0x00005270


	//   ....[6]....
        /*0998*/ 	.word	0x00007060


	//----- nvinfo : EIATTR_MAX_THREADS
	.align		4
.L_49:
        /*099c*/ 	.byte	0x04, 0x05
        /*099e*/ 	.short	(.L_51 - .L_50)
.L_50:
        /*09a0*/ 	.word	0x00000100
        /*09a4*/ 	.word	0x00000001
        /*09a8*/ 	.word	0x00000001


	//----- nvinfo : EIATTR_CRS_STACK_SIZE
	.align		4
.L_51:
        /*09ac*/ 	.byte	0x04, 0x1e
        /*09ae*/ 	.short	(.L_53 - .L_52)
.L_52:
        /*09b0*/ 	.word	0x00000000


	//----- nvinfo : EIATTR_CBANK_PARAM_SIZE
	.align		4
.L_53:
        /*09b4*/ 	.byte	0x03, 0x19
        /*09b6*/ 	.short	0x0800


	//----- nvinfo : EIATTR_PARAM_CBANK
	.align		4
        /*09b8*/ 	.byte	0x04, 0x0a
        /*09ba*/ 	.short	(.L_55 - .L_54)
	.align		4
.L_54:
        /*09bc*/ 	.word	index@(.nv.constant0._ZN7cutlass13device_kernelINS_4gemm6kernel13GemmUniversalIN4cute5tupleIJiiiiEEENS1_10collective13CollectiveMmaINS1_35MainloopSm100TmaUmmaWarpSpecializedILi13ELi2ELi4ENS5_IJNS4_1CILi4EEENSA_ILi2EEENSA_ILi1EEEEEEEENS5_IJNSA_ILi64EEESG_NSA_ILi128EEEEEENS_12float_e4m3_tENS5_IJlSD_lEEESJ_SK_NS4_8TiledMMAINS4_8MMA_AtomIJNS4_10MMA_TraitsINS4_19SM100_MMA_F8F6F4_SSEJSJ_SJ_fSG_SG_NS4_17integral_constantINS4_4UMMA5MajorELSR_0EEESS_NSP_INSQ_7ScaleInELST_0EEESU_EEEEEENS4_6LayoutINS5_IJSD_SD_SD_EEENS5_IJNSA_ILi0EEESZ_SZ_EEEEENS5_IJNS4_10UnderscoreES12_S12_EEEEENS4_23SM90_TMA_LOAD_MULTICASTENS4_14ComposedLayoutINS4_7SwizzleILi3ELi4ELi3EEENS4_18smem_ptr_flag_bitsILi8EEENSX_INS5_IJNSA_ILi8EEESH_EEENS5_IJSH_SD_EEEEEEEvNS4_8identityES15_S1F_vS1G_EENS_8epilogue10collective18CollectiveEpilogueINS1I_23Sm100TmaWarpSpecializedILi1ELi1ELi32ELb0ELb0EEEJSI_NS5_IJNSX_ISG_SD_EES1N_EEESJ_SK_SJ_SK_NS1I_6fusion15FusionCallbacksIS1M_NS1P_17LinearCombinationISJ_fSJ_fLNS_15FloatRoundStyleE2EEESI_S1O_JEEENS4_5SM1004TMEM4LOAD26SM100_TMEM_LOAD_16dp32b32xENS4_13SM90_TMA_LOADENS16_INS17_ILi2ELi4ELi3EEES1A_NSX_INS5_IJS1B_SG_EEENS5_IJSG_SD_EEEEEEENS4_39AutoVectorizingCopyWithAssumedAlignmentILi128EEENS4_14SM90_TMA_STOREES24_S26_S26_EEEvvEEEEvNT_6ParamsE)
        /*09c0*/ 	.short	0x0380
        /*09c2*/ 	.short	0x0800


	//----- nvinfo : EIATTR_SW_WAR
	.align		4
.L_55:
        /*09c4*/ 	.byte	0x04, 0x36
        /*09c6*/ 	.short	(.L_57 - .L_56)
.L_56:
        /*09c8*/ 	.word	0x00000008
.L_57:


//--------------------- .nv.callgraph             --------------------------
	.section	.nv.callgraph,"",@"SHT_CUDA_CALLGRAPH"
	.align	4
	.sectionentsize	8
	.align		4
        /*0000*/ 	.word	0x00000000
	.align		4
        /*0004*/ 	.word	0xffffffff
	.align		4
        /*0008*/ 	.word	index@(_ZN7cutlass13device_kernelINS_4gemm6kernel13GemmUniversalIN4cute5tupleIJiiiiEEENS1_10collective13CollectiveMmaINS1_35MainloopSm100TmaUmmaWarpSpecializedILi13ELi2ELi4ENS5_IJNS4_1CILi4EEENSA_ILi2EEENSA_ILi1EEEEEEEENS5_IJNSA_ILi64EEESG_NSA_ILi128EEEEEENS_12float_e4m3_tENS5_IJlSD_lEEESJ_SK_NS4_8TiledMMAINS4_8MMA_AtomIJNS4_10MMA_TraitsINS4_19SM100_MMA_F8F6F4_SSEJSJ_SJ_fSG_SG_NS4_17integral_constantINS4_4UMMA5MajorELSR_0EEESS_NSP_INSQ_7ScaleInELST_0EEESU_EEEEEENS4_6LayoutINS5_IJSD_SD_SD_EEENS5_IJNSA_ILi0EEESZ_SZ_EEEEENS5_IJNS4_10UnderscoreES12_S12_EEEEENS4_23SM90_TMA_LOAD_MULTICASTENS4_14ComposedLayoutINS4_7SwizzleILi3ELi4ELi3EEENS4_18smem_ptr_flag_bitsILi8EEENSX_INS5_IJNSA_ILi8EEESH_EEENS5_IJSH_SD_EEEEEEEvNS4_8identityES15_S1F_vS1G_EENS_8epilogue10collective18CollectiveEpilogueINS1I_23Sm100TmaWarpSpecializedILi1ELi1ELi32ELb0ELb0EEEJSI_NS5_IJNSX_ISG_SD_EES1N_EEESJ_SK_SJ_SK_NS1I_6fusion15FusionCallbacksIS1M_NS1P_17LinearCombinationISJ_fSJ_fLNS_15FloatRoundStyleE2EEESI_S1O_JEEENS4_5SM1004TMEM4LOAD26SM100_TMEM_LOAD_16dp32b32xENS4_13SM90_TMA_LOADENS16_INS17_ILi2ELi4ELi3EEES1A_NSX_INS5_IJS1B_SG_EEENS5_IJSG_SD_EEEEEEENS4_39AutoVectorizingCopyWithAssumedAlignmentILi128EEENS4_14SM90_TMA_STOREES24_S26_S26_EEEvvEEEEvNT_6ParamsE)
	.align		4
        /*000c*/ 	.word	index@(__assertfail)
	.align		4
        /*0010*/ 	.word	0x00000000
	.align		4
        /*0014*/ 	.word	0xfffffffe
	.align		4
        /*0018*/ 	.word	0x00000000
	.align		4
        /*001c*/ 	.word	0xfffffffd
	.align		4
        /*0020*/ 	.word	0x00000000
	.align		4
        /*0024*/ 	.word	0xfffffffc


//--------------------- .nv.constant4             --------------------------
	.section	.nv.constant4,"a",@progbits
	.align	8
	.align		8
.nv.constant4:
        /*0000*/ 	.dword	__assertfail
	.align		8
        /*0008*/ 	.dword	__unnamed_1
	.align		8
        /*0010*/ 	.dword	__unnamed_2
	.align		8
        /*0018*/ 	.dword	_ZN40_INTERNAL_e4edaf22_4_k_cu_c34e9976_320704cuda3std3__45__cpo5beginE
	.align		8
        /*0020*/ 	.dword	_ZN40_INTERNAL_e4edaf22_4_k_cu_c34e9976_320704cuda3std3__45__cpo3endE
	.align		8
        /*0028*/ 	.dword	_ZN40_INTERNAL_e4edaf22_4_k_cu_c34e9976_320704cuda3std3__45__cpo6cbeginE
	.align		8
        /*0030*/ 	.dword	_ZN40_INTERNAL_e4edaf22_4_k_cu_c34e9976_320704cuda3std3__45__cpo4cendE
	.align		8
        /*0038*/ 	.dword	_ZN40_INTERNAL_e4edaf22_4_k_cu_c34e9976_320704cuda3std3__442_GLOBAL__N__e4edaf22_4_k_cu_c34e9976_320706ignoreE
	.align		8
        /*0040*/ 	.dword	_ZN40_INTERNAL_e4edaf22_4_k_cu_c34e9976_320704cuda3std3__419piecewise_constructE
	.align		8
        /*0048*/ 	.dword	_ZN40_INTERNAL_e4edaf22_4_k_cu_c34e9976_320704cuda3std3__48in_placeE
	.align		8
        /*0050*/ 	.dword	_ZN40_INTERNAL_e4edaf22_4_k_cu_c34e9976_320704cuda3std6ranges3__45__cpo4swapE
	.align		8
        /*0058*/ 	.dword	_ZN40_INTERNAL_e4edaf22_4_k_cu_c34e9976_320704cuda3std6ranges3__45__cpo9iter_moveE
	.align		8
        /*0060*/ 	.dword	_ZN40_INTERNAL_e4edaf22_4_k_cu_c34e9976_320704cute7productE
	.align		8
        /*0068*/ 	.dword	_ZN40_INTERNAL_e4edaf22_4_k_cu_c34e9976_320704cute1_E
	.align		8
        /*0070*/ 	.dword	$str$25
	.align		8
        /*0078*/ 	.dword	$str$26
	.align		8
        /*0080*/ 	.dword	$str$27
	.align		8
        /*0088*/ 	.dword	$str$28


//--------------------- .text._ZN7cutlass13device_kernelINS_4gemm6kernel13GemmUniversalIN4cute5tupleIJiiiiEEENS1_10collective13CollectiveMmaINS1_35MainloopSm100TmaUmmaWarpSpecializedILi13ELi2ELi4ENS5_IJNS4_1CILi4EEENSA_ILi2EEENSA_ILi1EEEEEEEENS5_IJNSA_ILi64EEESG_NSA_ILi128EEEEEENS_12float_e4m3_tENS5_IJlSD_lEEESJ_SK_NS4_8TiledMMAINS4_8MMA_AtomIJNS4_10MMA_TraitsINS4_19SM100_MMA_F8F6F4_SSEJSJ_SJ_fSG_SG_NS4_17integral_constantINS4_4UMMA5MajorELSR_0EEESS_NSP_INSQ_7ScaleInELST_0EEESU_EEEEEENS4_6LayoutINS5_IJSD_SD_SD_EEENS5_IJNSA_ILi0EEESZ_SZ_EEEEENS5_IJNS4_10UnderscoreES12_S12_EEEEENS4_23SM90_TMA_LOAD_MULTICASTENS4_14ComposedLayoutINS4_7SwizzleILi3ELi4ELi3EEENS4_18smem_ptr_flag_bitsILi8EEENSX_INS5_IJNSA_ILi8EEESH_EEENS5_IJSH_SD_EEEEEEEvNS4_8identityES15_S1F_vS1G_EENS_8epilogue10collective18CollectiveEpilogueINS1I_23Sm100TmaWarpSpecializedILi1ELi1ELi32ELb0ELb0EEEJSI_NS5_IJNSX_ISG_SD_EES1N_EEESJ_SK_SJ_SK_NS1I_6fusion15FusionCallbacksIS1M_NS1P_17LinearCombinationISJ_fSJ_fLNS_15FloatRoundStyleE2EEESI_S1O_JEEENS4_5SM1004TMEM4LOAD26SM100_TMEM_LOAD_16dp32b32xENS4_13SM90_TMA_LOADENS16_INS17_ILi2ELi4ELi3EEES1A_NSX_INS5_IJS1B_SG_EEENS5_IJSG_SD_EEEEEEENS4_39AutoVectorizingCopyWithAssumedAlignmentILi128EEENS4_14SM90_TMA_STOREES24_S26_S26_EEEvvEEEEvNT_6ParamsE --------------------------
	.section	.text._ZN7cutlass13device_kernelINS_4gemm6kernel13GemmUniversalIN4cute5tupleIJiiiiEEENS1_10collective13CollectiveMmaINS1_35MainloopSm100TmaUmmaWarpSpecializedILi13ELi2ELi4ENS5_IJNS4_1CILi4EEENSA_ILi2EEENSA_ILi1EEEEEEEENS5_IJNSA_ILi64EEESG_NSA_ILi128EEEEEENS_12float_e4m3_tENS5_IJlSD_lEEESJ_SK_NS4_8TiledMMAINS4_8MMA_AtomIJNS4_10MMA_TraitsINS4_19SM100_MMA_F8F6F4_SSEJSJ_SJ_fSG_SG_NS4_17integral_constantINS4_4UMMA5MajorELSR_0EEESS_NSP_INSQ_7ScaleInELST_0EEESU_EEEEEENS4_6LayoutINS5_IJSD_SD_SD_EEENS5_IJNSA_ILi0EEESZ_SZ_EEEEENS5_IJNS4_10UnderscoreES12_S12_EEEEENS4_23SM90_TMA_LOAD_MULTICASTENS4_14ComposedLayoutINS4_7SwizzleILi3ELi4ELi3EEENS4_18smem_ptr_flag_bitsILi8EEENSX_INS5_IJNSA_ILi8EEESH_EEENS5_IJSH_SD_EEEEEEEvNS4_8identityES15_S1F_vS1G_EENS_8epilogue10collective18CollectiveEpilogueINS1I_23Sm100TmaWarpSpecializedILi1ELi1ELi32ELb0ELb0EEEJSI_NS5_IJNSX_ISG_SD_EES1N_EEESJ_SK_SJ_SK_NS1I_6fusion15FusionCallbacksIS1M_NS1P_17LinearCombinationISJ_fSJ_fLNS_15FloatRoundStyleE2EEESI_S1O_JEEENS4_5SM1004TMEM4LOAD26SM100_TMEM_LOAD_16dp32b32xENS4_13SM90_TMA_LOADENS16_INS17_ILi2ELi4ELi3EEES1A_NSX_INS5_IJS1B_SG_EEENS5_IJSG_SD_EEEEEEENS4_39AutoVectorizingCopyWithAssumedAlignmentILi128EEENS4_14SM90_TMA_STOREES24_S26_S26_EEEvvEEEEvNT_6ParamsE,"ax",@progbits
	.align	128
.text._ZN7cutlass13device_kernelINS_4gemm6kernel13GemmUniversalIN4cute5tupleIJiiiiEEENS1_10collective13CollectiveMmaINS1_35MainloopSm100TmaUmmaWarpSpecializedILi13ELi2ELi4ENS5_IJNS4_1CILi4EEENSA_ILi2EEENSA_ILi1EEEEEEEENS5_IJNSA_ILi64EEESG_NSA_ILi128EEEEEENS_12float_e4m3_tENS5_IJlSD_lEEESJ_SK_NS4_8TiledMMAINS4_8MMA_AtomIJNS4_10MMA_TraitsINS4_19SM100_MMA_F8F6F4_SSEJSJ_SJ_fSG_SG_NS4_17integral_constantINS4_4UMMA5MajorELSR_0EEESS_NSP_INSQ_7ScaleInELST_0EEESU_EEEEEENS4_6LayoutINS5_IJSD_SD_SD_EEENS5_IJNSA_ILi0EEESZ_SZ_EEEEENS5_IJNS4_10UnderscoreES12_S12_EEEEENS4_23SM90_TMA_LOAD_MULTICASTENS4_14ComposedLayoutINS4_7SwizzleILi3ELi4ELi3EEENS4_18smem_ptr_flag_bitsILi8EEENSX_INS5_IJNSA_ILi8EEESH_EEENS5_IJSH_SD_EEEEEEEvNS4_8identityES15_S1F_vS1G_EENS_8epilogue10collective18CollectiveEpilogueINS1I_23Sm100TmaWarpSpecializedILi1ELi1ELi32ELb0ELb0EEEJSI_NS5_IJNSX_ISG_SD_EES1N_EEESJ_SK_SJ_SK_NS1I_6fusion15FusionCallbacksIS1M_NS1P_17LinearCombinationISJ_fSJ_fLNS_15FloatRoundStyleE2EEESI_S1O_JEEENS4_5SM1004TMEM4LOAD26SM100_TMEM_LOAD_16dp32b32xENS4_13SM90_TMA_LOADENS16_INS17_ILi2ELi4ELi3EEES1A_NSX_INS5_IJS1B_SG_EEENS5_IJSG_SD_EEEEEEENS4_39AutoVectorizingCopyWithAssumedAlignmentILi128EEENS4_14SM90_TMA_STOREES24_S26_S26_EEEvvEEEEvNT_6ParamsE:
        .type           _ZN7cutlass13device_kernelINS_4gemm6kernel13GemmUniversalIN4cute5tupleIJiiiiEEENS1_10collective13CollectiveMmaINS1_35MainloopSm100TmaUmmaWarpSpecializedILi13ELi2ELi4ENS5_IJNS4_1CILi4EEENSA_ILi2EEENSA_ILi1EEEEEEEENS5_IJNSA_ILi64EEESG_NSA_ILi128EEEEEENS_12float_e4m3_tENS5_IJlSD_lEEESJ_SK_NS4_8TiledMMAINS4_8MMA_AtomIJNS4_10MMA_TraitsINS4_19SM100_MMA_F8F6F4_SSEJSJ_SJ_fSG_SG_NS4_17integral_constantINS4_4UMMA5MajorELSR_0EEESS_NSP_INSQ_7ScaleInELST_0EEESU_EEEEEENS4_6LayoutINS5_IJSD_SD_SD_EEENS5_IJNSA_ILi0EEESZ_SZ_EEEEENS5_IJNS4_10UnderscoreES12_S12_EEEEENS4_23SM90_TMA_LOAD_MULTICASTENS4_14ComposedLayoutINS4_7SwizzleILi3ELi4ELi3EEENS4_18smem_ptr_flag_bitsILi8EEENSX_INS5_IJNSA_ILi8EEESH_EEENS5_IJSH_SD_EEEEEEEvNS4_8identityES15_S1F_vS1G_EENS_8epilogue10collective18CollectiveEpilogueINS1I_23Sm100TmaWarpSpecializedILi1ELi1ELi32ELb0ELb0EEEJSI_NS5_IJNSX_ISG_SD_EES1N_EEESJ_SK_SJ_SK_NS1I_6fusion15FusionCallbacksIS1M_NS1P_17LinearCombinationISJ_fSJ_fLNS_15FloatRoundStyleE2EEESI_S1O_JEEENS4_5SM1004TMEM4LOAD26SM100_TMEM_LOAD_16dp32b32xENS4_13SM90_TMA_LOADENS16_INS17_ILi2ELi4ELi3EEES1A_NSX_INS5_IJS1B_SG_EEENS5_IJSG_SD_EEEEEEENS4_39AutoVectorizingCopyWithAssumedAlignmentILi128EEENS4_14SM90_TMA_STOREES24_S26_S26_EEEvvEEEEvNT_6ParamsE,@function
        .size           _ZN7cutlass13device_kernelINS_4gemm6kernel13GemmUniversalIN4cute5tupleIJiiiiEEENS1_10collective13CollectiveMmaINS1_35MainloopSm100TmaUmmaWarpSpecializedILi13ELi2ELi4ENS5_IJNS4_1CILi4EEENSA_ILi2EEENSA_ILi1EEEEEEEENS5_IJNSA_ILi64EEESG_NSA_ILi128EEEEEENS_12float_e4m3_tENS5_IJlSD_lEEESJ_SK_NS4_8TiledMMAINS4_8MMA_AtomIJNS4_10MMA_TraitsINS4_19SM100_MMA_F8F6F4_SSEJSJ_SJ_fSG_SG_NS4_17integral_constantINS4_4UMMA5MajorELSR_0EEESS_NSP_INSQ_7ScaleInELST_0EEESU_EEEEEENS4_6LayoutINS5_IJSD_SD_SD_EEENS5_IJNSA_ILi0EEESZ_SZ_EEEEENS5_IJNS4_10UnderscoreES12_S12_EEEEENS4_23SM90_TMA_LOAD_MULTICASTENS4_14ComposedLayoutINS4_7SwizzleILi3ELi4ELi3EEENS4_18smem_ptr_flag_bitsILi8EEENSX_INS5_IJNSA_ILi8EEESH_EEENS5_IJSH_SD_EEEEEEEvNS4_8identityES15_S1F_vS1G_EENS_8epilogue10collective18CollectiveEpilogueINS1I_23Sm100TmaWarpSpecializedILi1ELi1ELi32ELb0ELb0EEEJSI_NS5_IJNSX_ISG_SD_EES1N_EEESJ_SK_SJ_SK_NS1I_6fusion15FusionCallbacksIS1M_NS1P_17LinearCombinationISJ_fSJ_fLNS_15FloatRoundStyleE2EEESI_S1O_JEEENS4_5SM1004TMEM4LOAD26SM100_TMEM_LOAD_16dp32b32xENS4_13SM90_TMA_LOADENS16_INS17_ILi2ELi4ELi3EEES1A_NSX_INS5_IJS1B_SG_EEENS5_IJSG_SD_EEEEEEENS4_39AutoVectorizingCopyWithAssumedAlignmentILi128EEENS4_14SM90_TMA_STOREES24_S26_S26_EEEvvEEEEvNT_6ParamsE,(.L_x_163 - _ZN7cutlass13device_kernelINS_4gemm6kernel13GemmUniversalIN4cute5tupleIJiiiiEEENS1_10collective13CollectiveMmaINS1_35MainloopSm100TmaUmmaWarpSpecializedILi13ELi2ELi4ENS5_IJNS4_1CILi4EEENSA_ILi2EEENSA_ILi1EEEEEEEENS5_IJNSA_ILi64EEESG_NSA_ILi128EEEEEENS_12float_e4m3_tENS5_IJlSD_lEEESJ_SK_NS4_8TiledMMAINS4_8MMA_AtomIJNS4_10MMA_TraitsINS4_19SM100_MMA_F8F6F4_SSEJSJ_SJ_fSG_SG_NS4_17integral_constantINS4_4UMMA5MajorELSR_0EEESS_NSP_INSQ_7ScaleInELST_0EEESU_EEEEEENS4_6LayoutINS5_IJSD_SD_SD_EEENS5_IJNSA_ILi0EEESZ_SZ_EEEEENS5_IJNS4_10UnderscoreES12_S12_EEEEENS4_23SM90_TMA_LOAD_MULTICASTENS4_14ComposedLayoutINS4_7SwizzleILi3ELi4ELi3EEENS4_18smem_ptr_flag_bitsILi8EEENSX_INS5_IJNSA_ILi8EEESH_EEENS5_IJSH_SD_EEEEEEEvNS4_8identityES15_S1F_vS1G_EENS_8epilogue10collective18CollectiveEpilogueINS1I_23Sm100TmaWarpSpecializedILi1ELi1ELi32ELb0ELb0EEEJSI_NS5_IJNSX_ISG_SD_EES1N_EEESJ_SK_SJ_SK_NS1I_6fusion15FusionCallbacksIS1M_NS1P_17LinearCombinationISJ_fSJ_fLNS_15FloatRoundStyleE2EEESI_S1O_JEEENS4_5SM1004TMEM4LOAD26SM100_TMEM_LOAD_16dp32b32xENS4_13SM90_TMA_LOADENS16_INS17_ILi2ELi4ELi3EEES1A_NSX_INS5_IJS1B_SG_EEENS5_IJSG_SD_EEEEEEENS4_39AutoVectorizingCopyWithAssumedAlignmentILi128EEENS4_14SM90_TMA_STOREES24_S26_S26_EEEvvEEEEvNT_6ParamsE)
        .other          _ZN7cutlass13device_kernelINS_4gemm6kernel13GemmUniversalIN4cute5tupleIJiiiiEEENS1_10collective13CollectiveMmaINS1_35MainloopSm100TmaUmmaWarpSpecializedILi13ELi2ELi4ENS5_IJNS4_1CILi4EEENSA_ILi2EEENSA_ILi1EEEEEEEENS5_IJNSA_ILi64EEESG_NSA_ILi128EEEEEENS_12float_e4m3_tENS5_IJlSD_lEEESJ_SK_NS4_8TiledMMAINS4_8MMA_AtomIJNS4_10MMA_TraitsINS4_19SM100_MMA_F8F6F4_SSEJSJ_SJ_fSG_SG_NS4_17integral_constantINS4_4UMMA5MajorELSR_0EEESS_NSP_INSQ_7ScaleInELST_0EEESU_EEEEEENS4_6LayoutINS5_IJSD_SD_SD_EEENS5_IJNSA_ILi0EEESZ_SZ_EEEEENS5_IJNS4_10UnderscoreES12_S12_EEEEENS4_23SM90_TMA_LOAD_MULTICASTENS4_14ComposedLayoutINS4_7SwizzleILi3ELi4ELi3EEENS4_18smem_ptr_flag_bitsILi8EEENSX_INS5_IJNSA_ILi8EEESH_EEENS5_IJSH_SD_EEEEEEEvNS4_8identityES15_S1F_vS1G_EENS_8epilogue10collective18CollectiveEpilogueINS1I_23Sm100TmaWarpSpecializedILi1ELi1ELi32ELb0ELb0EEEJSI_NS5_IJNSX_ISG_SD_EES1N_EEESJ_SK_SJ_SK_NS1I_6fusion15FusionCallbacksIS1M_NS1P_17LinearCombinationISJ_fSJ_fLNS_15FloatRoundStyleE2EEESI_S1O_JEEENS4_5SM1004TMEM4LOAD26SM100_TMEM_LOAD_16dp32b32xENS4_13SM90_TMA_LOADENS16_INS17_ILi2ELi4ELi3EEES1A_NSX_INS5_IJS1B_SG_EEENS5_IJSG_SD_EEEEEEENS4_39AutoVectorizingCopyWithAssumedAlignmentILi128EEENS4_14SM90_TMA_STOREES24_S26_S26_EEEvvEEEEvNT_6ParamsE,@"STO_CUDA_ENTRY STV_DEFAULT"
_ZN7cutlass13device_kernelINS_4gemm6kernel13GemmUniversalIN4cute5tupleIJiiiiEEENS1_10collective13CollectiveMmaINS1_35MainloopSm100TmaUmmaWarpSpecializedILi13ELi2ELi4ENS5_IJNS4_1CILi4EEENSA_ILi2EEENSA_ILi1EEEEEEEENS5_IJNSA_ILi64EEESG_NSA_ILi128EEEEEENS_12float_e4m3_tENS5_IJlSD_lEEESJ_SK_NS4_8TiledMMAINS4_8MMA_AtomIJNS4_10MMA_TraitsINS4_19SM100_MMA_F8F6F4_SSEJSJ_SJ_fSG_SG_NS4_17integral_constantINS4_4UMMA5MajorELSR_0EEESS_NSP_INSQ_7ScaleInELST_0EEESU_EEEEEENS4_6LayoutINS5_IJSD_SD_SD_EEENS5_IJNSA_ILi0EEESZ_SZ_EEEEENS5_IJNS4_10UnderscoreES12_S12_EEEEENS4_23SM90_TMA_LOAD_MULTICASTENS4_14ComposedLayoutINS4_7SwizzleILi3ELi4ELi3EEENS4_18smem_ptr_flag_bitsILi8EEENSX_INS5_IJNSA_ILi8EEESH_EEENS5_IJSH_SD_EEEEEEEvNS4_8identityES15_S1F_vS1G_EENS_8epilogue10collective18CollectiveEpilogueINS1I_23Sm100TmaWarpSpecializedILi1ELi1ELi32ELb0ELb0EEEJSI_NS5_IJNSX_ISG_SD_EES1N_EEESJ_SK_SJ_SK_NS1I_6fusion15FusionCallbacksIS1M_NS1P_17LinearCombinationISJ_fSJ_fLNS_15FloatRoundStyleE2EEESI_S1O_JEEENS4_5SM1004TMEM4LOAD26SM100_TMEM_LOAD_16dp32b32xENS4_13SM90_TMA_LOADENS16_INS17_ILi2ELi4ELi3EEES1A_NSX_INS5_IJS1B_SG_EEENS5_IJSG_SD_EEEEEEENS4_39AutoVectorizingCopyWithAssumedAlignmentILi128EEENS4_14SM90_TMA_STOREES24_S26_S26_EEEvvEEEEvNT_6ParamsE:
[----:B------:R-:W1:Y:S01]  /*0000*/  LDC R1, c[0x0][0x37c] ;  /* 0x0000df00ff017b82 */ /* 0x000e620000000800 */
[----:B------:R-:W2:Y:S01]  /*0010*/  S2R R76, SR_TID.X ;  /* 0x00000000004c7919 */ /* 0x000ea20000002100 */
[----:B------:R-:W3:Y:S01]  /*0020*/  LDCU.64 UR8, c[0x0][0x890] ;  /* 0x00011200ff0877ac */ /* 0x000ee20008000a00 */
[----:B------:R-:W-:Y:S02]  /*0030*/  PRMT R79, RZ, 0x7610, R79 ;  /* 0x00007610ff4f7816 */ /* 0x000fe4000000004f */
[----:B------:R-:W-:Y:S01]  /*0040*/  ELECT P3, URZ, PT ;  /* 0x0000000000ff782f */ /* 0x000fe20003860000 */
[----:B---3--:R-:W-:-:S04]  /*0050*/  UISETP.NE.U32.AND UP0, UPT, UR8, URZ, UPT ;  /* 0x000000ff0800728c */ /* 0x008fc8000bf05070 */
[----:B------:R-:W-:Y:S01]  /*0060*/  UISETP.NE.AND.EX UP0, UPT, UR9, URZ, UPT, UP0 ;  /* 0x000000ff0900728c */ /* 0x000fe2000bf05300 */
[----:B--2---:R-:W-:-:S05]  /*0070*/  SHF.R.U32.HI R80, RZ, 0x5, R76 ;  /* 0x00000005ff507819 */ /* 0x004fca000001164c */
[----:B------:R-:W2:Y:S02]  /*0080*/  SHFL.IDX PT, R0, R80, RZ, 0x1f ;  /* 0x00001fff50007589 */ /* 0x000ea400000e0000 */
[----:B--2---:R-:W-:Y:S01]  /*0090*/  R2UR UR22, R0 ;  /* 0x00000000001672ca */ /* 0x004fe200000e0000 */
[----:B-1----:R-:W-:-:S14]  /*00a0*/  BRA.U UP0, `(.L_x_0) ;  /* 0x0000000100307547 */ /* 0x002fdc000b800000 */
[----:B------:R-:W1:Y:S02]  /*00b0*/  LDCU.64 UR4, c[0x0][0x888] ;  /* 0x00011100ff0477ac */ /* 0x000e640008000a00 */
[----:B-1----:R-:W-:-:S04]  /*00c0*/  UISETP.NE.U32.AND UP0, UPT, UR4, URZ, UPT ;  /* 0x000000ff0400728c */ /* 0x002fc8000bf05070 */
[----:B------:R-:W-:-:S09]  /*00d0*/  UISETP.NE.AND.EX UP0, UPT, UR5, URZ, UPT, UP0 ;  /* 0x000000ff0500728c */ /* 0x000fd2000bf05300 */
[----:B------:R-:W-:Y:S05]  /*00e0*/  BRA.U !UP0, `(.L_x_1) ;  /* 0x0000000108147547 */ /* 0x000fea000b800000 */
[----:B------:R-:W1:Y:S01]  /*00f0*/  LDC.64 R2, c[0x0][0x888] ;  /* 0x00022200ff027b82 */ /* 0x000e620000000a00 */
[----:B------:R-:W1:Y:S02]  /*0100*/  LDCU.64 UR4, c[0x0][0x358] ;  /* 0x00006b00ff0477ac */ /* 0x000e640008000a00 */
[----:B-1----:R1:W5:Y:S01]  /*0110*/  LDG.E R39, desc[UR4][R2.64] ;  /* 0x0000000402277981 */ /* 0x002362000c1e1900 */
[----:B------:R-:W-:Y:S01]  /*0120*/  HFMA2 R79, -RZ, RZ, 0, 5.9604644775390625e-08 ;  /* 0x00000001ff4f7431 */ /* 0x000fe200000001ff */
[----:B------:R-:W-:Y:S05]  /*0130*/  BRA `(.L_x_0) ;  /* 0x00000000000c7947 */ /* 0x000fea0003800000 */
.L_x_1:
[----:B------:R-:W1:Y:S01]  /*0140*/  LDCU UR4, c[0x0][0x880] ;  /* 0x00011000ff0477ac */ /* 0x000e620008000800 */
[----:B------:R-:W-:Y:S01]  /*0150*/  HFMA2 R79, -RZ, RZ, 0, 5.9604644775390625e-08 ;  /* 0x00000001ff4f7431 */ /* 0x000fe200000001ff */
[----:B-1----:R-:W-:-:S07]  /*0160*/  MOV R39, UR4 ;  /* 0x0000000400277c02 */ /* 0x002fce0008000f00 */
.L_x_0:
[----:B------:R-:W2:Y:S02]  /*0170*/  LDCU.64 UR4, c[0x0][0x8b0] ;  /* 0x00011600ff0477ac */ /* 0x000ea40008000a00 */
[----:B--2---:R-:W-:-:S04]  /*0180*/  UISETP.NE.U32.AND UP0, UPT, UR4, URZ, UPT ;  /* 0x000000ff0400728c */ /* 0x004fc8000bf05070 */
[----:B------:R-:W-:-:S09]  /*0190*/  UISETP.NE.AND.EX UP0, UPT, UR5, URZ, UPT, UP0 ;  /* 0x000000ff0500728c */ /* 0x000fd2000bf05300 */
[----:B------:R-:W-:Y:S05]  /*01a0*/  BRA.U UP0, `(.L_x_2) ;  /* 0x0000000100287547 */ /* 0x000fea000b800000 */
[----:B------:R-:W2:Y:S02]  /*01b0*/  LDCU.64 UR4, c[0x0][0x8a8] ;  /* 0x00011500ff0477ac */ /* 0x000ea40008000a00 */
[----:B--2---:R-:W-:-:S04]  /*01c0*/  UISETP.NE.U32.AND UP0, UPT, UR4, URZ, UPT ;  /* 0x000000ff0400728c */ /* 0x004fc8000bf05070 */
[----:B------:R-:W-:-:S09]  /*01d0*/  UISETP.NE.AND.EX UP0, UPT, UR5, URZ, UPT, UP0 ;  /* 0x000000ff0500728c */ /* 0x000fd2000bf05300 */
[----:B------:R-:W-:Y:S05]  /*01e0*/  BRA.U !UP0, `(.L_x_3) ;  /* 0x0000000108107547 */ /* 0x000fea000b800000 */
[----:B-1----:R-:W1:Y:S01]  /*01f0*/  LDC.64 R2, c[0x0][0x8a8] ;  /* 0x00022a00ff027b82 */ /* 0x002e620000000a00 */
[----:B------:R-:W1:Y:S02]  /*0200*/  LDCU.64 UR4, c[0x0][0x358] ;  /* 0x00006b00ff0477ac */ /* 0x000e640008000a00 */
[----:B-1----:R2:W5:Y:S01]  /*0210*/  LDG.E R38, desc[UR4][R2.64] ;  /* 0x0000000402267981 */ /* 0x002562000c1e1900 */
[----:B------:R-:W-:Y:S05]  /*0220*/  BRA `(.L_x_2) ;  /* 0x0000000000087947 */ /* 0x000fea0003800000 */
.L_x_3:
[----:B------:R-:W2:Y:S02]  /*0230*/  LDCU UR4, c[0x0][0x8a0] ;  /* 0x00011400ff0477ac */ /* 0x000ea40008000800 */
[----:B--2---:R-:W-:Y:S02]  /*0240*/  MOV R38, UR4 ;  /* 0x0000000400267c02 */ /* 0x004fe40008000f00 */
.L_x_2:
[----:B------:R-:W-:Y:S01]  /*0250*/  IMAD.U32 R0, RZ, RZ, UR22 ;  /* 0x00000016ff007e24 */ /* 0x000fe2000f8e00ff */
[----:B------:R-:W-:Y:S04]  /*0260*/  BSSY.RECONVERGENT B0, `(.L_x_4) ;  /* 0x000000c000007945 */ /* 0x000fe80003800200 */
[C---:B------:R-:W-:Y:S02]  /*0270*/  ISETP.NE.OR P1, PT, R0.reuse, 0x1, !P3 ;  /* 0x000000010000780c */ /* 0x040fe40005f25670 */
[----:B------:R-:W-:-:S11]  /*0280*/  ISETP.NE.OR P0, PT, R0, 0x3, !P3 ;  /* 0x000000030000780c */ /* 0x000fd60005f05670 */
[----:B------:R-:W-:Y:S05]  /*0290*/  @P1 BRA `(.L_x_5) ;  /* 0x0000000000201947 */ /* 0x000fea0003800000 */
[----:B------:R-:W3:Y:S02]  /*02a0*/  LDCU.64 UR4, c[0x0][0x348] ;  /* 0x00006900ff0477ac */ /* 0x000ee40008000a00 */
[----:B---3--:R-:W-:Y:S02]  /*02b0*/  UIADD3 UR6, UP1, UPT, UR4, 0x80, URZ ;  /* 0x0000008004067890 */ /* 0x008fe4000ff3e0ff */
[----:B------:R-:W-:Y:S02]  /*02c0*/  UIADD3 UR4, UP0, UPT, UR4, 0x180, URZ ;  /* 0x0000018004047890 */ /* 0x000fe4000ff1e0ff */
[----:B------:R-:W-:Y:S02]  /*02d0*/  UIADD3.X UR7, UPT, UPT, URZ, UR5, URZ, UP1, !UPT ;  /* 0x00000005ff077290 */ /* 0x000fe40008ffe4ff */
[----:B------:R-:W-:-:S07]  /*02e0*/  UIADD3.X UR5, UPT, UPT, URZ, UR5, URZ, UP0, !UPT ;  /* 0x00000005ff057290 */ /* 0x000fce00087fe4ff */
[----:B------:R3:W-:Y:S02]  /*02f0*/  UTMACCTL.PF [UR6] ;  /* 0x00000000060079b9 */ /* 0x0007e40008040000 */
[----:B------:R3:W-:Y:S02]  /*0300*/  UTMACCTL.PF [UR4] ;  /* 0x00000000040079b9 */ /* 0x0007e40008040000 */
[----:B---3--:R-:W-:Y:S01]  /*0310*/  NOP ;  /* 0x0000000000007918 */ /* 0x008fe20000000000 */
.L_x_5:
[----:B------:R-:W-:Y:S05]  /*0320*/  BSYNC.RECONVERGENT B0 ;  /* 0x0000000000007941 */ /* 0x000fea0003800200 */
.L_x_4:
[----:B------:R-:W-:Y:S04]  /*0330*/  BSSY.RECONVERGENT B0, `(.L_x_6) ;  /* 0x000000a000007945 */ /* 0x000fe80003800200 */
        /* <DEDUP_REMOVED lines=9> */
.L_x_7:
[----:B------:R-:W-:Y:S05]  /*03d0*/  BSYNC.RECONVERGENT B0 ;  /* 0x0000000000007941 */ /* 0x000fea0003800200 */
.L_x_6:
[----:B------:R-:W3:Y:S01]  /*03e0*/  LDCU.64 UR4, c[0x0][0x888] ;  /* 0x00011100ff0477ac */ /* 0x000ee20008000a00 */
[----:B------:R-:W-:Y:S02]  /*03f0*/  UISETP.EQ.U32.AND UP1, UPT, UR8, URZ, UPT ;  /* 0x000000ff0800728c */ /* 0x000fe4000bf22070 */
[----:B------:R-:W-:Y:S02]  /*0400*/  UPLOP3.LUT UP3, UPT, UPT, UPT, UPT, 0x80, 0x8 ;  /* 0x000000000008789c */ /* 0x000fe40003f6f070 */
[----:B---3--:R-:W-:-:S04]  /*0410*/  UISETP.NE.U32.AND UP0, UPT, UR4, URZ, UPT ;  /* 0x000000ff0400728c */ /* 0x008fc8000bf05070 */
[----:B------:R-:W-:-:S04]  /*0420*/  UISETP.NE.AND.EX UP0, UPT, UR5, URZ, UPT, UP0 ;  /* 0x000000ff0500728c */ /* 0x000fc8000bf05300 */
[----:B------:R-:W-:-:S04]  /*0430*/  UISETP.EQ.OR.EX UP2, UPT, UR9, URZ, !UP0, UP1 ;  /* 0x000000ff0900728c */ /* 0x000fc8000c742710 */
[----:B------:R-:W-:-:S05]  /*0440*/  UP2UR UR61, UPR, URZ, 0x4 ;  /* 0x00000004ff3d7883 */ /* 0x000fca0008000000 */
[----:B------:R-:W-:Y:S07]  /*0450*/  BRA.U !UP2, `(.L_x_8) ;  /* 0x000000010a207547 */ /* 0x000fee000b800000 */
[----:B------:R-:W-:Y:S01]  /*0460*/  UISETP.NE.U32.AND UP1, UPT, UR8, URZ, UPT ;  /* 0x000000ff0800728c */ /* 0x000fe2000bf25070 */
[----:B-----5:R-:W-:Y:S01]  /*0470*/  FSETP.NEU.AND P0, PT, R39, RZ, PT ;  /* 0x000000ff2700720b */ /* 0x020fe20003f0d000 */
[----:B------:R-:W-:Y:S02]  /*0480*/  USEL UR4, URZ, 0xffffffff, UP0 ;  /* 0xffffffffff047887 */ /* 0x000fe40008000000 */
[----:B------:R-:W-:-:S10]  /*0490*/  UISETP.NE.AND.EX UP1, UPT, UR9, URZ, UPT, UP1 ;  /* 0x000000ff0900728c */ /* 0x000fd4000bf25310 */
[----:B------:R-:W-:Y:S01]  /*04a0*/  VOTEU.ANY UP0, P0 ;  /* 0x0000000000ff7886 */ /* 0x000fe20000000100 */
[----:B------:R-:W-:-:S04]  /*04b0*/  @!UP1 USEL UR4, URZ, 0xffffffff, UP0 ;  /* 0xffffffffff049887 */ /* 0x000fc80008000000 */
[----:B------:R-:W-:-:S04]  /*04c0*/  ULOP3.LUT UR4, UR4, 0x1, URZ, 0xc0, !UPT ;  /* 0x0000000104047892 */ /* 0x000fc8000f8ec0ff */
[----:B------:R-:W-:-:S11]  /*04d0*/  UISETP.NE.U32.AND UP3, UPT, UR4, 0x1, UPT ;  /* 0x000000010400788c */ /* 0x000fd6000bf65070 */
.L_x_8:
[----:B-12---:R-:W1:Y:S01]  /*04e0*/  SHFL.IDX PT, R2, R80, RZ, 0x1f ;  /* 0x00001fff50027589 */ /* 0x006e6200000e0000 */
[----:B------:R-:W-:-:S04]  /*04f0*/  UISETP.NE.AND UP0, UPT, UR22, 0x2, UPT ;  /* 0x000000021600788c */ /* 0x000fc8000bf05270 */
[----:B------:R-:W-:Y:S01]  /*0500*/  USEL UR34, URZ, 0x1, UP0 ;  /* 0x00000001ff227887 */ /* 0x000fe20008000000 */
[----:B-1----:R-:W-:-:S13]  /*0510*/  ISETP.NE.AND P0, PT, R2, RZ, PT ;  /* 0x000000ff0200720c */ /* 0x002fda0003f05270 */
[----:B------:R-:W-:Y:S05]  /*0520*/  @P0 BRA `(.L_x_9) ;  /* 0x0000000000ac0947 */ /* 0x000fea0003800000 */
[----:B------:R-:W-:Y:S01]  /*0530*/  ELECT P0, URZ, PT ;  /* 0x0000000000ff782f */ /* 0x000fe20003800000 */
[----:B------:R-:W-:-:S12]  /*0540*/  BSSY.RECONVERGENT B0, `(.L_x_9) ;  /* 0x0000029000007945 */ /* 0x000fd80003800200 */
[----:B------:R-:W-:Y:S05]  /*0550*/  @!P0 BRA `(.L_x_10) ;  /* 0x00000000009c8947 */ /* 0x000fea0003800000 */
[----:B------:R-:W1:Y:S01]  /*0560*/  S2UR UR4, SR_CgaCtaId ;  /* 0x00000000000479c3 */ /* 0x000e620000008800 */
[----:B------:R-:W-:Y:S01]  /*0570*/  UMOV UR5, 0x400 ;  /* 0x0000040000057882 */ /* 0x000fe20000000000 */
[----:B------:R-:W-:Y:S01]  /*0580*/  UMOV UR8, 0x1 ;  /* 0x0000000100087882 */ /* 0x000fe20000000000 */
[----:B------:R-:W-:Y:S01]  /*0590*/  UMOV UR6, 0x5 ;  /* 0x0000000500067882 */ /* 0x000fe20000000000 */
[----:B------:R-:W-:-:S04]  /*05a0*/  UIADD3 UR8, UPT, UPT, -UR8, 0x100000, URZ ;  /* 0x0010000008087890 */ /* 0x000fc8000fffe1ff */
[----:B------:R-:W-:Y:S02]  /*05b0*/  USHF.L.U32 UR9, UR8, 0xb, URZ ;  /* 0x0000000b08097899 */ /* 0x000fe400080006ff */
[----:B------:R-:W-:Y:S02]  /*05c0*/  USHF.L.U32 UR8, UR8, 0x1, URZ ;  /* 0x0000000108087899 */ /* 0x000fe400080006ff */
[----:B------:R-:W-:-:S04]  /*05d0*/  UIADD3 UR6, UPT, UPT, -UR6, 0x100000, URZ ;  /* 0x0010000006067890 */ /* 0x000fc8000fffe1ff */
[----:B------:R-:W-:Y:S02]  /*05e0*/  USHF.L.U32 UR7, UR6, 0xb, URZ ;  /* 0x0000000b06077899 */ /* 0x000fe400080006ff */
[----:B------:R-:W-:Y:S02]  /*05f0*/  USHF.L.U32 UR6, UR6, 0x1, URZ ;  /* 0x0000000106067899 */ /* 0x000fe400080006ff */
[----:B-1----:R-:W-:Y:S01]  /*0600*/  ULEA UR4, UR4, UR5, 0x18 ;  /* 0x0000000504047291 */ /* 0x002fe2000f8ec0ff */
[----:B------:R-:W1:Y:S11]  /*0610*/  FENCE.VIEW.ASYNC.S ;  /* 0x00000000000073c6 */ /* 0x000e760000000000 */
[----:B-1----:R1:W2:Y:S01]  /*0620*/  SYNCS.EXCH.64 URZ, [UR4], UR8 ;  /* 0x0000000804ff75b2 */ /* 0x0022a20008000100 */
[----:B------:R1:W3:Y:S01]  /*0630*/  SYNCS.EXCH.64 URZ, [UR4+0x68], UR6 ;  /* 0x0000680604ff75b2 */ /* 0x0002e20008000100 */
[----:B------:R1:W4:Y:S01]  /*0640*/  SYNCS.EXCH.64 URZ, [UR4+0x8], UR8 ;  /* 0x0000080804ff75b2 */ /* 0x0003220008000100 */
[----:B------:R1:W1:Y:S01]  /*0650*/  SYNCS.EXCH.64 URZ, [UR4+0x70], UR6 ;  /* 0x0000700604ff75b2 */ /* 0x0002620008000100 */
        /* <DEDUP_REMOVED lines=22> */
[----:B--234-:R-:W-:Y:S01]  /*07c0*/  NOP ;  /* 0x0000000000007918 */ /* 0x01cfe20000000000 */
.L_x_10:
[----:B-1----:R-:W-:Y:S05]  /*07d0*/  BSYNC.RECONVERGENT B0 ;  /* 0x0000000000007941 */ /* 0x002fea0003800200 */
.L_x_9:
[----:B------:R-:W1:Y:S01]  /*07e0*/  SHFL.IDX PT, R2, R80, RZ, 0x1f ;  /* 0x00001fff50027589 */ /* 0x000e6200000e0000 */
[----:B------:R-:W-:Y:S01]  /*07f0*/  NOP ;  /* 0x0000000000007918 */ /* 0x000fe20000000000 */
[----:B-1----:R-:W-:-:S13]  /*0800*/  ISETP.NE.AND P0, PT, R2, 0x1, PT ;  /* 0x000000010200780c */ /* 0x002fda0003f05270 */
[----:B------:R-:W-:Y:S05]  /*0810*/  @P0 BRA `(.L_x_11) ;  /* 0x0000000000400947 */ /* 0x000fea0003800000 */
        /* <DEDUP_REMOVED lines=9> */
[----:B------:R-:W-:Y:S01]  /*08b0*/  USHF.L.U32 UR6, UR6, 0x1, URZ ;  /* 0x0000000106067899 */ /* 0x000fe200080006ff */
[----:B------:R-:W-:Y:S01]  /*08c0*/  ELECT P0, URZ, PT ;  /* 0x0000000000ff782f */ /* 0x000fe20003800000 */
[----:B-1----:R-:W-:Y:S01]  /*08d0*/  ULEA UR4, UR4, UR5, 0x18 ;  /* 0x0000000504047291 */ /* 0x002fe2000f8ec0ff */
[----:B------:R-:W1:Y:S11]  /*08e0*/  FENCE.VIEW.ASYNC.S ;  /* 0x00000000000073c6 */ /* 0x000e760000000000 */
[----:B-1----:R1:W2:Y:S01]  /*08f0*/  SYNCS.EXCH.64 URZ, [UR4+0xd0], UR8 ;  /* 0x0000d00804ff75b2 */ /* 0x0022a20008000100 */
[----:B------:R1:W3:Y:S01]  /*0900*/  SYNCS.EXCH.64 URZ, [UR4+0xd8], UR6 ;  /* 0x0000d80604ff75b2 */ /* 0x0002e20008000100 */
[----:B------:R-:W-:Y:S01]  /*0910*/  NOP ;  /* 0x0000000000007918 */ /* 0x000fe20000000000 */
.L_x_11:
[----:B------:R-:W4:Y:S01]  /*0920*/  SHFL.IDX PT, R2, R80, RZ, 0x1f ;  /* 0x00001fff50027589 */ /* 0x000f2200000e0000 */
[----:B------:R-:W-:Y:S01]  /*0930*/  NOP ;  /* 0x0000000000007918 */ /* 0x000fe20000000000 */
[----:B----4-:R-:W-:-:S13]  /*0940*/  ISETP.NE.AND P0, PT, R2, 0x3, PT ;  /* 0x000000030200780c */ /* 0x010fda0003f05270 */
[----:B------:R-:W-:Y:S05]  /*0950*/  @P0 BRA `(.L_x_12) ;  /* 0x0000000000300947 */ /* 0x000fea0003800000 */
[----:B-1----:R-:W1:Y:S01]  /*0960*/  S2UR UR6, SR_CgaCtaId ;  /* 0x00000000000679c3 */ /* 0x002e620000008800 */
[----:B------:R-:W-:Y:S01]  /*0970*/  UMOV UR4, 0x400 ;  /* 0x0000040000047882 */ /* 0x000fe20000000000 */
[----:B------:R-:W-:Y:S01]  /*0980*/  UMOV UR5, 0x20 ;  /* 0x0000002000057882 */ /* 0x000fe20000000000 */
[----:B------:R-:W-:Y:S01]  /*0990*/  ELECT P0, URZ, PT ;  /* 0x0000000000ff782f */ /* 0x000fe20003800000 */
[----:B-1----:R-:W-:Y:S02]  /*09a0*/  ULEA UR6, UR6, UR4, 0x18 ;  /* 0x0000000406067291 */ /* 0x002fe4000f8ec0ff */
[----:B------:R-:W-:-:S04]  /*09b0*/  UIADD3 UR4, UPT, UPT, -UR5, 0x100000, URZ ;  /* 0x0010000005047890 */ /* 0x000fc8000fffe1ff */
[----:B------:R-:W-:Y:S02]  /*09c0*/  USHF.L.U32 UR5, UR4, 0xb, URZ ;  /* 0x0000000b04057899 */ /* 0x000fe400080006ff */
[----:B------:R-:W-:Y:S01]  /*09d0*/  USHF.L.U32 UR4, UR4, 0x1, URZ ;  /* 0x0000000104047899 */ /* 0x000fe200080006ff */
[----:B------:R-:W1:Y:S11]  /*09e0*/  FENCE.VIEW.ASYNC.S ;  /* 0x00000000000073c6 */ /* 0x000e760000000000 */
[----:B-1----:R4:W1:Y:S01]  /*09f0*/  SYNCS.EXCH.64 URZ, [UR6+0xe0], UR4 ;  /* 0x0000e00406ff75b2 */ /* 0x0028620008000100 */
[----:B------:R4:W1:Y:S02]  /*0a00*/  SYNCS.EXCH.64 URZ, [UR6+0xe8], UR4 ;  /* 0x0000e80406ff75b2 */ /* 0x0008640008000100 */
[----:B----4-:R-:W-:Y:S01]  /*0a10*/  NOP ;  /* 0x0000000000007918 */ /* 0x010fe20000000000 */
.L_x_12:
[----:B------:R-:W4:Y:S01]  /*0a20*/  SHFL.IDX PT, R2, R80, RZ, 0x1f ;  /* 0x00001fff50027589 */ /* 0x000f2200000e0000 */
[----:B------:R-:W-:Y:S01]  /*0a30*/  NOP ;  /* 0x0000000000007918 */ /* 0x000fe20000000000 */
[----:B----4-:R-:W-:-:S13]  /*0a40*/  ISETP.NE.AND P0, PT, R2, 0x4, PT ;  /* 0x000000040200780c */ /* 0x010fda0003f05270 */
[----:B------:R-:W-:Y:S05]  /*0a50*/  @P0 BRA `(.L_x_13) ;  /* 0x00000000004c0947 */ /* 0x000fea0003800000 */
[----:B-1----:R-:W1:Y:S01]  /*0a60*/  S2UR UR6, SR_CgaCtaId ;  /* 0x00000000000679c3 */ /* 0x002e620000008800 */
[----:B------:R-:W-:Y:S01]  /*0a70*/  UMOV UR4, 0x720 ;  /* 0x0000072000047882 */ /* 0x000fe20000000000 */
[----:B------:R-:W-:Y:S01]  /*0a80*/  UMOV UR5, 0x400 ;  /* 0x0000040000057882 */ /* 0x000fe20000000000 */
[----:B------:R-:W-:Y:S01]  /*0a90*/  USEL UR4, UR4, 0x620, UP3 ;  /* 0x0000062004047887 */ /* 0x000fe20009800000 */
[----:B------:R-:W-:Y:S01]  /*0aa0*/  UMOV UR8, 0x1 ;  /* 0x0000000100087882 */ /* 0x000fe20000000000 */
[----:B------:R-:W-:Y:S01]  /*0ab0*/  ELECT P0, URZ, PT ;  /* 0x0000000000ff782f */ /* 0x000fe20003800000 */
[----:B------:R-:W-:-:S04]  /*0ac0*/  UIADD3 UR8, UPT, UPT, -UR8, 0x100000, URZ ;  /* 0x0010000008087890 */ /* 0x000fc8000fffe1ff */
[----:B------:R-:W-:Y:S02]  /*0ad0*/  USHF.L.U32 UR9, UR8, 0xb, URZ ;  /* 0x0000000b08097899 */ /* 0x000fe400080006ff */
[----:B------:R-:W-:Y:S02]  /*0ae0*/  USHF.L.U32 UR8, UR8, 0x1, URZ ;  /* 0x0000000108087899 */ /* 0x000fe400080006ff */
[----:B-1----:R-:W-:Y:S02]  /*0af0*/  ULEA UR6, UR6, UR5, 0x18 ;  /* 0x0000000506067291 */ /* 0x002fe4000f8ec0ff */
[----:B------:R-:W-:-:S04]  /*0b00*/  UIADD3 UR4, UPT, UPT, -UR4, 0x100000, URZ ;  /* 0x0010000004047890 */ /* 0x000fc8000fffe1ff */
[----:B------:R-:W-:Y:S02]  /*0b10*/  USHF.L.U32 UR5, UR4, 0xb, URZ ;  /* 0x0000000b04057899 */ /* 0x000fe400080006ff */
[----:B------:R-:W-:Y:S01]  /*0b20*/  USHF.L.U32 UR4, UR4, 0x1, URZ ;  /* 0x0000000104047899 */ /* 0x000fe200080006ff */
[----:B------:R-:W1:Y:S03]  /*0b30*/  FENCE.VIEW.ASYNC.S ;  /* 0x00000000000073c6 */ /* 0x000e660000000000 */
[----:B-1----:R4:W1:Y:S08]  /*0b40*/  SYNCS.EXCH.64 URZ, [UR6+0xf0], UR8 ;  /* 0x0000f00806ff75b2 */ /* 0x0028700008000100 */
[----:B------:R4:W1:Y:S01]  /*0b50*/  SYNCS.EXCH.64 URZ, [UR6+0x100], UR4 ;  /* 0x0001000406ff75b2 */ /* 0x0008620008000100 */
[----:B------:R4:W1:Y:S01]  /*0b60*/  SYNCS.EXCH.64 URZ, [UR6+0xf8], UR8 ;  /* 0x0000f80806ff75b2 */ /* 0x0008620008000100 */
[----:B------:R4:W1:Y:S02]  /*0b70*/  SYNCS.EXCH.64 URZ, [UR6+0x108], UR4 ;  /* 0x0001080406ff75b2 */ /* 0x0008640008000100 */
[----:B----4-:R-:W-:Y:S01]  /*0b80*/  NOP ;  /* 0x0000000000007918 */ /* 0x010fe20000000000 */
.L_x_13:
[----:B------:R-:W4:Y:S01]  /*0b90*/  SHFL.IDX PT, R2, R80, RZ, 0x1f ;  /* 0x00001fff50027589 */ /* 0x000f2200000e0000 */
[----:B------:R-:W-:Y:S01]  /*0ba0*/  NOP ;  /* 0x0000000000007918 */ /* 0x000fe20000000000 */
[----:B----4-:R-:W-:-:S13]  /*0bb0*/  ISETP.NE.AND P0, PT, R2, 0x5, PT ;  /* 0x000000050200780c */ /* 0x010fda0003f05270 */
[----:B------:R-:W-:Y:S05]  /*0bc0*/  @P0 BRA `(.L_x_14) ;  /* 0x0000000000580947 */ /* 0x000fea0003800000 */
[----:B-1----:R-:W1:Y:S01]  /*0bd0*/  S2UR UR4, SR_CgaCtaId ;  /* 0x00000000000479c3 */ /* 0x002e620000008800 */
        /* <DEDUP_REMOVED lines=12> */
[----:B-1----:R4:W1:Y:S01]  /*0ca0*/  SYNCS.EXCH.64 URZ, [UR4+0x110], UR8 ;  /* 0x0001100804ff75b2 */ /* 0x0028620008000100 */
[----:B------:R4:W1:Y:S01]  /*0cb0*/  SYNCS.EXCH.64 URZ, [UR4+0x130], UR6 ;  /* 0x0001300604ff75b2 */ /* 0x0008620008000100 */
[----:B------:R4:W1:Y:S01]  /*0cc0*/  SYNCS.EXCH.64 URZ, [UR4+0x118], UR8 ;  /* 0x0001180804ff75b2 */ /* 0x0008620008000100 */
[----:B------:R4:W1:Y:S01]  /*0cd0*/  SYNCS.EXCH.64 URZ, [UR4+0x138], UR6 ;  /* 0x0001380604ff75b2 */ /* 0x0008620008000100 */
[----:B------:R4:W1:Y:S01]  /*0ce0*/  SYNCS.EXCH.64 URZ, [UR4+0x120], UR8 ;  /* 0x0001200804ff75b2 */ /* 0x0008620008000100 */
[----:B------:R4:W1:Y:S01]  /*0cf0*/  SYNCS.EXCH.64 URZ, [UR4+0x140], UR6 ;  /* 0x0001400604ff75b2 */ /* 0x0008620008000100 */
[----:B------:R4:W1:Y:S01]  /*0d00*/  SYNCS.EXCH.64 URZ, [UR4+0x128], UR8 ;  /* 0x0001280804ff75b2 */ /* 0x0008620008000100 */
[----:B------:R4:W1:Y:S02]  /*0d10*/  SYNCS.EXCH.64 URZ, [UR4+0x148], UR6 ;  /* 0x0001480604ff75b2 */ /* 0x0008640008000100 */
[----:B----4-:R-:W-:Y:S01]  /*0d20*/  NOP ;  /* 0x0000000000007918 */ /* 0x010fe20000000000 */
.L_x_14:
[----:B------:R-:W4:Y:S01]  /*0d30*/  SHFL.IDX PT, R2, R80, RZ, 0x1f ;  /* 0x00001fff50027589 */ /* 0x000f2200000e0000 */
[----:B------:R-:W1:Y:S01]  /*0d40*/  S2UR UR48, SR_CgaCtaId ;  /* 0x00000000003079c3 */ /* 0x000e620000008800 */
[----:B------:R-:W-:Y:S01]  /*0d50*/  NOP ;  /* 0x0000000000007918 */ /* 0x000fe20000000000 */
[----:B----4-:R-:W-:-:S13]  /*0d60*/  ISETP.NE.AND P0, PT, R2, 0x3, PT ;  /* 0x000000030200780c */ /* 0x010fda0003f05270 */
[----:B-1----:R-:W-:Y:S05]  /*0d70*/  @P0 BRA `(.L_x_15) ;  /* 0x0000000000340947 */ /* 0x002fea0003800000 */
[----:B------:R-:W-:Y:S01]  /*0d80*/  UMOV UR4, 0x400 ;  /* 0x0000040000047882 */ /* 0x000fe20000000000 */
[----:B------:R-:W-:Y:S01]  /*0d90*/  UMOV UR6, 0x20 ;  /* 0x0000002000067882 */ /* 0x000fe20000000000 */
[----:B------:R-:W-:Y:S02]  /*0da0*/  ULEA UR4, UR48, UR4, 0x18 ;  /* 0x0000000430047291 */ /* 0x000fe4000f8ec0ff */
[----:B------:R-:W-:-:S04]  /*0db0*/  UIADD3 UR6, UPT, UPT, -UR6, 0x100000, URZ ;  /* 0x0010000006067890 */ /* 0x000fc8000fffe1ff */
[----:B------:R-:W-:Y:S02]  /*0dc0*/  USHF.L.U32 UR7, UR6, 0xb, URZ ;  /* 0x0000000b06077899 */ /* 0x000fe400080006ff */
[----:B------:R-:W-:Y:S01]  /*0dd0*/  USHF.L.U32 UR6, UR6, 0x1, URZ ;  /* 0x0000000106067899 */ /* 0x000fe200080006ff */
[----:B------:R-:W-:Y:S01]  /*0de0*/  ELECT P0, URZ, PT ;  /* 0x0000000000ff782f */ /* 0x000fe20003800000 */
[----:B------:R-:W1:Y:S10]  /*0df0*/  FENCE.VIEW.ASYNC.S ;  /* 0x00000000000073c6 */ /* 0x000e740000000000 */
[----:B-1----:R1:W4:Y:S01]  /*0e00*/  SYNCS.EXCH.64 URZ, [UR4+0x150], UR6 ;  /* 0x0001500604ff75b2 */ /* 0x0023220008000100 */
[----:B------:R1:W1:Y:S01]  /*0e10*/  SYNCS.EXCH.64 URZ, [UR4+0x160], UR6 ;  /* 0x0001600604ff75b2 */ /* 0x0002620008000100 */
[----:B------:R1:W1:Y:S01]  /*0e20*/  SYNCS.EXCH.64 URZ, [UR4+0x158], UR6 ;  /* 0x0001580604ff75b2 */ /* 0x0002620008000100 */
[----:B------:R1:W1:Y:S01]  /*0e30*/  SYNCS.EXCH.64 URZ, [UR4+0x168], UR6 ;  /* 0x0001680604ff75b2 */ /* 0x0002620008000100 */
[----:B------:R-:W-:Y:S01]  /*0e40*/  NOP ;  /* 0x0000000000007918 */ /* 0x000fe20000000000 */
.L_x_15:
[----:B-1----:R-:W1:Y:S01]  /*0e50*/  LDCU UR4, c[0x0][0x36c] ;  /* 0x00006d80ff0477ac */ /* 0x002e620008000800 */
[----:B------:R-:W-:Y:S01]  /*0e60*/  ISETP.NE.OR P3, PT, R0, 0x2, !P3 ;  /* 0x000000020000780c */ /* 0x000fe20005f65670 */
[----:B------:R-:W-:Y:S01]  /*0e70*/  NOP ;  /* 0x0000000000007918 */ /* 0x000fe20000000000 */
[----:B------:R-:W-:Y:S01]  /*0e80*/  LOP3.LUT R0, R76, 0x1f, RZ, 0xc0, !PT ;  /* 0x0000001f4c007812 */ /* 0x000fe200078ec0ff */
[----:B------:R-:W-:Y:S02]  /*0e90*/  UISETP.NE.AND UP4, UPT, UR22, URZ, UPT ;  /* 0x000000ff1600728c */ /* 0x000fe4000bf85270 */
[----:B-1----:R-:W-:-:S09]  /*0ea0*/  UISETP.EQ.U32.AND UP5, UPT, UR4, 0x1, UPT ;  /* 0x000000010400788c */ /* 0x002fd2000bfa2070 */
[----:B------:R-:W-:Y:S05]  /*0eb0*/  BRA.U !UP5, `(.L_x_16) ;  /* 0x000000010d087547 */ /* 0x000fea000b800000 */
[----:B--234-:R-:W-:Y:S01]  /*0ec0*/  UCGABAR_ARV ;  /* 0x00000000000079c7 */ /* 0x01cfe20008000000 */
[----:B------:R-:W-:Y:S05]  /*0ed0*/  BRA `(.L_x_17) ;  /* 0x0000000000047947 */ /* 0x000fea0003800000 */
.L_x_16:
[----:B--234-:R-:W-:Y:S01]  /*0ee0*/  NOP ;  /* 0x0000000000007918 */ /* 0x01cfe20000000000 */
.L_x_17:
[----:B------:R-:W1:Y:S01]  /*0ef0*/  S2UR UR46, SR_CTAID.X ;  /* 0x00000000002e79c3 */ /* 0x000e620000002500 */
[----:B------:R-:W-:-:S05]  /*0f00*/  CS2R.32 R3, SR_CgaSize ;  /* 0x0000000000037805 */ /* 0x000fca0000008a00 */
[----:B------:R-:W-:-:S05]  /*0f10*/  IMAD R3, R3, -0xa0, RZ ;  /* 0xffffff6003037824 */ /* 0x000fca00078e02ff */
[----:B------:R-:W-:-:S14]  /*0f20*/  R2UR UR5, R3 ;  /* 0x00000000030572ca */ /* 0x000fdc00000e0000 */
[----:B------:R-:W2:Y:S01]  /*0f30*/  LDCU UR5, c[0x0][UR5+0x2b0] ;  /* 0x00005600050577ac */ /* 0x000ea20008000800 */
[----:B------:R-:W-:-:S05]  /*0f40*/  CS2R.32 R3, SR_CgaSize ;  /* 0x0000000000037805 */ /* 0x000fca0000008a00 */
[----:B------:R-:W-:-:S05]  /*0f50*/  IMAD R3, R3, -0xa0, RZ ;  /* 0xffffff6003037824 */ /* 0x000fca00078e02ff */
[----:B------:R-:W-:-:S14]  /*0f60*/  R2UR UR4, R3 ;  /* 0x00000000030472ca */ /* 0x000fdc00000e0000 */
[----:B------:R-:W3:Y:S01]  /*0f70*/  LDCU UR4, c[0x0][UR4+0x2b4] ;  /* 0x00005680040477ac */ /* 0x000ee20008000800 */
[----:B------:R-:W4:Y:S01]  /*0f80*/  S2UR UR45, SR_CTAID.Y ;  /* 0x00000000002d79c3 */ /* 0x000f220000002600 */
[----:B------:R-:W-:-:S05]  /*0f90*/  CS2R.32 R3, SR_CgaSize ;  /* 0x0000000000037805 */ /* 0x000fca0000008a00 */
[----:B------:R-:W-:-:S05]  /*0fa0*/  IMAD R3, R3, -0xa0, RZ ;  /* 0xffffff6003037824 */ /* 0x000fca00078e02ff */
[----:B------:R-:W-:-:S14]  /*0fb0*/  R2UR UR57, R3 ;  /* 0x00000000033972ca */ /* 0x000fdc00000e0000 */
[----:B------:R-:W3:Y:S01]  /*0fc0*/  LDCU UR57, c[0x0][UR57+0x2a0] ;  /* 0x00005400393977ac */ /* 0x000ee20008000800 */
[----:B------:R-:W-:-:S05]  /*0fd0*/  CS2R.32 R3, SR_CgaSize ;  /* 0x0000000000037805 */ /* 0x000fca0000008a00 */
[----:B------:R-:W-:-:S05]  /*0fe0*/  IMAD R3, R3, -0xa0, RZ ;  /* 0xffffff6003037824 */ /* 0x000fca00078e02ff */
[----:B------:R-:W-:-:S14]  /*0ff0*/  R2UR UR60, R3 ;  /* 0x00000000033c72ca */ /* 0x000fdc00000e0000 */
[----:B------:R-:W3:Y:S01]  /*1000*/  LDCU UR60, c[0x0][UR60+0x2a4] ;  /* 0x000054803c3c77ac */ /* 0x000ee20008000800 */
[----:B------:R-:W-:Y:S02]  /*1010*/  ULOP3.LUT UR49, UR48, 0x3, URZ, 0xc0, !UPT ;  /* 0x0000000330317892 */ /* 0x000fe4000f8ec0ff */
[----:B------:R-:W-:Y:S02]  /*1020*/  USHF.R.U32.HI UR29, URZ, 0x2, UR48 ;  /* 0x00000002ff1d7899 */ /* 0x000fe40008011630 */
[----:B------:R-:W-:Y:S02]  /*1030*/  UISETP.GT.U32.AND UP1, UPT, UR49, 0xffff, UPT ;  /* 0x0000ffff3100788c */ /* 0x000fe4000bf24070 */
[----:B------:R-:W-:Y:S01]  /*1040*/  USHF.L.U32 UR28, UR48, 0xa, URZ ;  /* 0x0000000a301c7899 */ /* 0x000fe200080006ff */
[----:B-1----:R-:W-:Y:S01]  /*1050*/  I2FP.F32.U32 R3, UR46 ;  /* 0x0000002e00037c45 */ /* 0x002fe20008201000 */
[----:B------:R-:W1:Y:S04]  /*1060*/  LDCU UR23, c[0x0][0xb24] ;  /* 0x00016480ff1777ac */ /* 0x000e680008000800 */
[----:B--2---:R-:W-:Y:S01]  /*1070*/  FMUL R3, R3, UR5 ;  /* 0x0000000503037c20 */ /* 0x004fe20008400000 */
[----:B------:R-:W2:Y:S01]  /*1080*/  LDCU UR40, c[0x0][0xb24] ;  /* 0x00016480ff2877ac */ /* 0x000ea20008000800 */
[----:B----4-:R-:W-:Y:S01]  /*1090*/  I2FP.F32.U32 R2, UR45 ;  /* 0x0000002d00027c45 */ /* 0x010fe20008201000 */
[----:B------:R-:W4:Y:S03]  /*10a0*/  LDCU UR30, c[0x0][0xb30] ;  /* 0x00016600ff1e77ac */ /* 0x000f260008000800 */
[----:B------:R-:W1:Y:S01]  /*10b0*/  F2I.U32.TRUNC.NTZ R3, R3 ;  /* 0x0000000300037305 */ /* 0x000e62000020f000 */
[----:B---3--:R-:W-:Y:S01]  /*10c0*/  FMUL R2, R2, UR4 ;  /* 0x0000000402027c20 */ /* 0x008fe20008400000 */
[----:B------:R-:W-:-:S02]  /*10d0*/  ULOP3.LUT UR4, UR48, 0x4, URZ, 0xc0, !UPT ;  /* 0x0000000430047892 */ /* 0x000fc4000f8ec0ff */
[----:B------:R-:W-:Y:S02]  /*10e0*/  USHF.L.U32 UR27, UR48, 0xb, URZ ;  /* 0x0000000b301b7899 */ /* 0x000fe400080006ff */
[----:B------:R-:W-:Y:S02]  /*10f0*/  UISETP.GT.U32.AND UP0, UPT, UR4, 0xffff, UPT ;  /* 0x0000ffff0400788c */ /* 0x000fe4000bf04070 */
[----:B------:R-:W3:Y:S01]  /*1100*/  F2I.U32.TRUNC.NTZ R2, R2 ;  /* 0x0000000200027305 */ /* 0x000ee2000020f000 */
[----:B------:R-:W-:Y:S01]  /*1110*/  UMOV UR32, 0x11 ;  /* 0x0000001100207882 */ /* 0x000fe20000000000 */
[----:B------:R-:W-:Y:S02]  /*1120*/  USEL UR24, UR49, 0xffff, !UP1 ;  /* 0x0000ffff31187887 */ /* 0x000fe4000c800000 */
[----:B------:R-:W-:Y:S01]  /*1130*/  USEL UR25, UR4, 0xffff, !UP0 ;  /* 0x0000ffff04197887 */ /* 0x000fe2000c000000 */
[----:B-1----:R-:W-:Y:S02]  /*1140*/  R2UR UR5, R3 ;  /* 0x00000000030572ca */ /* 0x002fe400000e0000 */
[----:B---3--:R-:W-:-:S02]  /*1150*/  R2UR UR6, R2 ;  /* 0x00000000020672ca */ /* 0x008fc400000e0000 */
[----:B------:R-:W-:-:S09]  /*1160*/  PRMT R2, RZ, 0x7610, R2 ;  /* 0x00007610ff027816 */ /* 0x000fd20000000002 */
[----:B------:R-:W-:-:S04]  /*1170*/  UIADD3 UR5, UPT, UPT, -UR5, URZ, URZ ;  /* 0x000000ff05057290 */ /* 0x000fc8000fffe1ff */
[----:B------:R-:W-:Y:S02]  /*1180*/  UIMAD UR57, UR57, UR5, UR46 ;  /* 0x00000005393972a4 */ /* 0x000fe4000f8e022e */
[----:B------:R-:W-:-:S04]  /*1190*/  UIADD3 UR4, UPT, UPT, -UR6, URZ, URZ ;  /* 0x000000ff06047290 */ /* 0x000fc8000fffe1ff */
[----:B------:R-:W-:Y:S01]  /*11a0*/  UIMAD UR60, UR60, UR4, UR45 ;  /* 0x000000043c3c72a4 */ /* 0x000fe2000f8e022d */
[----:B--2-4-:R-:W-:Y:S11]  /*11b0*/  BRA.U UP4, `(.L_x_18) ;  /* 0x00000001046c7547 */ /* 0x014ff6000b800000 */
[----:B------:R-:W-:Y:S02]  /*11c0*/  UISETP.NE.AND UP1, UPT, UR60, URZ, UPT ;  /* 0x000000ff3c00728c */ /* 0x000fe4000bf25270 */
[----:B------:R-:W-:Y:S02]  /*11d0*/  UISETP.NE.AND UP0, UPT, UR60, 0x1, UPT ;  /* 0x000000013c00788c */ /* 0x000fe4000bf05270 */
[----:B------:R-:W-:Y:S02]  /*11e0*/  UISETP.NE.AND UP2, UPT, UR57, URZ, UP1 ;  /* 0x000000ff3900728c */ /* 0x000fe40008f45270 */
[----:B------:R-:W-:Y:S02]  /*11f0*/  USEL UR4, URZ, 0x10, UP0 ;  /* 0x00000010ff047887 */ /* 0x000fe40008000000 */
[----:B------:R-:W-:Y:S02]  /*1200*/  USEL UR11, URZ, 0x1, UP2 ;  /* 0x00000001ff0b7887 */ /* 0x000fe40009000000 */
[----:B------:R-:W-:-:S02]  /*1210*/  UISETP.NE.AND UP2, UPT, UR57, URZ, UPT ;  /* 0x000000ff3900728c */ /* 0x000fc4000bf45270 */
[----:B------:R-:W-:Y:S02]  /*1220*/  USEL UR5, URZ, 0x2, UP1 ;  /* 0x00000002ff057887 */ /* 0x000fe40008800000 */
[----:B------:R-:W-:Y:S02]  /*1230*/  USEL UR9, UR4, 0x10, UP2 ;  /* 0x0000001004097887 */ /* 0x000fe40009000000 */
[----:B------:R-:W-:Y:S02]  /*1240*/  UISETP.NE.AND UP2, UPT, UR57, 0x1, UPT ;  /* 0x000000013900788c */ /* 0x000fe4000bf45270 */
[----:B------:R-:W-:Y:S02]  /*1250*/  USEL UR4, URZ, 0x20, UP0 ;  /* 0x00000020ff047887 */ /* 0x000fe40008000000 */
[----:B------:R-:W-:Y:S02]  /*1260*/  USEL UR7, UR5, 0x2, UP2 ;  /* 0x0000000205077887 */ /* 0x000fe40009000000 */
[----:B------:R-:W-:-:S02]  /*1270*/  USEL UR10, UR4, 0x20, UP2 ;  /* 0x00000020040a7887 */ /* 0x000fc40009000000 */
[----:B------:R-:W-:Y:S02]  /*1280*/  UISETP.NE.AND UP2, UPT, UR57, 0x2, UPT ;  /* 0x000000023900788c */ /* 0x000fe4000bf45270 */
[----:B------:R-:W-:Y:S02]  /*1290*/  USEL UR6, URZ, 0x4, UP1 ;  /* 0x00000004ff067887 */ /* 0x000fe40008800000 */
[----:B------:R-:W-:Y:S02]  /*12a0*/  USEL UR4, URZ, 0x8, UP1 ;  /* 0x00000008ff047887 */ /* 0x000fe40008800000 */
[----:B------:R-:W-:Y:S02]  /*12b0*/  USEL UR5, URZ, 0x40, UP0 ;  /* 0x00000040ff057887 */ /* 0x000fe40008000000 */
[----:B------:R-:W-:Y:S02]  /*12c0*/  USEL UR8, UR6, 0x4, UP2 ;  /* 0x0000000406087887 */ /* 0x000fe40009000000 */
[----:B------:R-:W-:-:S02]  /*12d0*/  UISETP.NE.AND UP1, UPT, UR57, 0x3, UPT ;  /* 0x000000033900788c */ /* 0x000fc4000bf25270 */
[----:B------:R-:W-:Y:S02]  /*12e0*/  UIADD3 UR6, UPT, UPT, UR7, UR9, UR11 ;  /* 0x0000000907067290 */ /* 0x000fe4000fffe00b */
[----:B------:R-:W-:Y:S02]  /*12f0*/  USEL UR7, UR5, 0x40, UP2 ;  /* 0x0000004005077887 */ /* 0x000fe40009000000 */
[----:B------:R-:W-:Y:S02]  /*1300*/  USEL UR12, URZ, 0x80, UP0 ;  /* 0x00000080ff0c7887 */ /* 0x000fe40008000000 */
[----:B------:R-:W-:Y:S02]  /*1310*/  USEL UR4, UR4, 0x8, UP1 ;  /* 0x0000000804047887 */ /* 0x000fe40008800000 */
[----:B------:R-:W-:Y:S02]  /*1320*/  UIADD3 UR5, UPT, UPT, UR8, UR10, UR6 ;  /* 0x0000000a08057290 */ /* 0x000fe4000fffe006 */
[----:B------:R-:W-:-:S02]  /*1330*/  USEL UR6, UR12, 0x80, UP1 ;  /* 0x000000800c067887 */ /* 0x000fc40008800000 */
[----:B------:R-:W-:-:S04]  /*1340*/  UIADD3 UR4, UPT, UPT, UR4, UR7, UR5 ;  /* 0x0000000704047290 */ /* 0x000fc8000fffe005 */
[----:B------:R-:W-:-:S06]  /*1350*/  UIADD3 UR4, UPT, UPT, UR4, UR6, URZ ;  /* 0x0000000604047290 */ /* 0x000fcc000fffe0ff */
[----:B------:R-:W-:-:S07]  /*1360*/  MOV R2, UR4 ;  /* 0x0000000400027c02 */ /* 0x000fce0008000f00 */
.L_x_18:
[----:B------:R-:W1:Y:S01]  /*1370*/  S2UR UR36, SR_CTAID.Z ;  /* 0x00000000002479c3 */ /* 0x000e620000002700 */
[----:B------:R-:W-:Y:S01]  /*1380*/  UISETP.GE.AND UP0, UPT, UR23, 0x1, UPT ;  /* 0x000000011700788c */ /* 0x000fe2000bf06270 */
[----:B------:R-:W-:-:S08]  /*1390*/  UMOV UR31, 0xf ;  /* 0x0000000f001f7882 */ /* 0x000fd00000000000 */
[----:B------:R-:W-:Y:S05]  /*13a0*/  BRA.U !UP0, `(.L_x_19) ;  /* 0x0000000108d47547 */ /* 0x000fea000b800000 */
[----:B------:R-:W2:Y:S01]  /*13b0*/  LDCU.128 UR12, c[0x0][0xb10] ;  /* 0x00016200ff0c77ac */ /* 0x000ea20008000c00 */
[----:B------:R-:W3:Y:S01]  /*13c0*/  LDCU UR6, c[0x0][0x370] ;  /* 0x00006e00ff0677ac */ /* 0x000ee20008000800 */
[----:B------:R-:W4:Y:S01]  /*13d0*/  LDCU UR5, c[0x0][0x374] ;  /* 0x00006e80ff0577ac */ /* 0x000f220008000800 */
[----:B------:R-:W1:Y:S01]  /*13e0*/  LDCU UR26, c[0x0][0xb0c] ;  /* 0x00016180ff1a77ac */ /* 0x000e620008000800 */
[----:B------:R-:W1:Y:S01]  /*13f0*/  LDCU UR4, c[0x0][0xb20] ;  /* 0x00016400ff0477ac */ /* 0x000e620008000800 */
[----:B------:R-:W1:Y:S01]  /*1400*/  LDCU.64 UR8, c[0x0][0xb28] ;  /* 0x00016500ff0877ac */ /* 0x000e620008000a00 */
[----:B--2---:R-:W-:Y:S02]  /*1410*/  UISETP.NE.AND UP0, UPT, UR14, 0x1, UPT ;  /* 0x000000010e00788c */ /* 0x004fe4000bf05270 */
[----:B----4-:R-:W-:Y:S02]  /*1420*/  UIMAD.WIDE.U32 UR10, UR5, UR15, URZ ;  /* 0x0000000f050a72a5 */ /* 0x010fe4000f8e00ff */
[----:B---3--:R-:W-:-:S02]  /*1430*/  UIMAD.WIDE.U32 UR18, UR6, UR12, URZ ;  /* 0x0000000c061272a5 */ /* 0x008fc4000f8e00ff */
[----:B-1----:R-:W-:Y:S02]  /*1440*/  UISETP.NE.AND UP1, UPT, UR26, 0x1, UPT ;  /* 0x000000011a00788c */ /* 0x002fe4000bf25270 */
[----:B------:R-:W-:Y:S01]  /*1450*/  UISETP.NE.AND UP2, UPT, UR23, 0x1, UPT ;  /* 0x000000011700788c */ /* 0x000fe2000bf45270 */
[----:B------:R-:W-:Y:S02]  /*1460*/  UMOV UR10, UR11 ;  /* 0x0000000b000a7c82 */ /* 0x000fe40008000000 */
[----:B------:R-:W-:Y:S01]  /*1470*/  UMOV UR18, UR19 ;  /* 0x0000001300127c82 */ /* 0x000fe20008000000 */
[----:B------:R-:W-:Y:S02]  /*1480*/  @UP0 USHF.R.U32.HI UR5, URZ, UR4, UR10 ;  /* 0x00000004ff050299 */ /* 0x000fe4000801160a */
[----:B------:R-:W-:Y:S02]  /*1490*/  UIMAD.WIDE.U32 UR20, UR45, UR15, URZ ;  /* 0x0000000f2d1472a5 */ /* 0x000fe4000f8e00ff */
[----:B------:R-:W-:-:S02]  /*14a0*/  UIMAD.WIDE.U32 UR10, UR5, UR8, URZ ;  /* 0x00000008050a72a5 */ /* 0x000fc4000f8e00ff */
[----:B------:R-:W-:Y:S02]  /*14b0*/  @UP1 USHF.R.U32.HI UR6, URZ, UR13, UR18 ;  /* 0x0000000dff061299 */ /* 0x000fe40008011612 */
[----:B------:R-:W-:Y:S02]  /*14c0*/  UIMAD.WIDE.U32 UR16, UR46, UR12, URZ ;  /* 0x0000000c2e1072a5 */ /* 0x000fe4000f8e00ff */
[----:B------:R-:W-:Y:S01]  /*14d0*/  UIMAD.WIDE.U32 UR18, UR6, UR8, URZ ;  /* 0x00000008061272a5 */ /* 0x000fe2000f8e00ff */
[----:B------:R-:W-:Y:S01]  /*14e0*/  UMOV UR20, UR21 ;  /* 0x0000001500147c82 */ /* 0x000fe20008000000 */
[----:B------:R-:W-:Y:S01]  /*14f0*/  UMOV UR10, UR11 ;  /* 0x0000000b000a7c82 */ /* 0x000fe20008000000 */
[----:B------:R-:W-:Y:S02]  /*1500*/  USHF.R.U32.HI UR20, URZ, UR4, UR20 ;  /* 0x00000004ff147299 */ /* 0x000fe40008011614 */
[----:B------:R-:W-:Y:S02]  /*1510*/  @UP2 USHF.R.U32.HI UR5, URZ, UR9, UR10 ;  /* 0x00000009ff052299 */ /* 0x000fe4000801160a */
[----:B------:R-:W-:Y:S01]  /*1520*/  UMOV UR7, UR19 ;  /* 0x0000001300077c82 */ /* 0x000fe20008000000 */
[----:B------:R-:W-:Y:S01]  /*1530*/  UMOV UR16, UR17 ;  /* 0x0000001100107c82 */ /* 0x000fe20008000000 */
[----:B------:R-:W-:-:S02]  /*1540*/  @UP2 USHF.R.U32.HI UR6, URZ, UR9, UR7 ;  /* 0x00000009ff062299 */ /* 0x000fc40008011607 */
[----:B------:R-:W-:Y:S02]  /*1550*/  USHF.R.U32.HI UR13, URZ, UR13, UR16 ;  /* 0x0000000dff0d7299 */ /* 0x000fe40008011610 */
[----:B------:R-:W-:Y:S02]  /*1560*/  USEL UR4, UR45, UR20, !UP0 ;  /* 0x000000142d047287 */ /* 0x000fe4000c000000 */
[----:B------:R-:W-:Y:S02]  /*1570*/  UIMAD UR7, UR5, UR23, URZ ;  /* 0x00000017050772a4 */ /* 0x000fe4000f8e02ff */
[----:B------:R-:W-:Y:S02]  /*1580*/  USEL UR5, UR46, UR13, !UP1 ;  /* 0x0000000d2e057287 */ /* 0x000fe4000c800000 */
[----:B------:R-:W-:Y:S02]  /*1590*/  UIMAD UR12, UR6, UR23, URZ ;  /* 0x00000017060c72a4 */ /* 0x000fe4000f8e02ff */
[----:B------:R-:W-:-:S02]  /*15a0*/  UISETP.GE.AND UP0, UPT, UR4, UR7, UPT ;  /* 0x000000070400728c */ /* 0x000fc4000bf06270 */
[----:B------:R-:W-:Y:S02]  /*15b0*/  UIMAD.WIDE.U32 UR10, UR4, UR8, URZ ;  /* 0x00000008040a72a5 */ /* 0x000fe4000f8e00ff */
[----:B------:R-:W-:Y:S02]  /*15c0*/  UISETP.GE.OR UP0, UPT, UR5, UR12, UP0 ;  /* 0x0000000c0500728c */ /* 0x000fe40008706670 */
[----:B------:R-:W-:Y:S02]  /*15d0*/  UIMAD.WIDE.U32 UR12, UR5, UR8, URZ ;  /* 0x00000008050c72a5 */ /* 0x000fe4000f8e00ff */
[----:B------:R-:W-:Y:S01]  /*15e0*/  UIADD3 UR10, UPT, UPT, -UR4, URZ, URZ ;  /* 0x000000ff040a7290 */ /* 0x000fe2000fffe1ff */
[----:B------:R-:W-:Y:S01]  /*15f0*/  UMOV UR8, UR11 ;  /* 0x0000000b00087c82 */ /* 0x000fe20008000000 */
[----:B------:R-:W-:Y:S02]  /*1600*/  UIADD3 UR11, UPT, UPT, -UR5, URZ, URZ ;  /* 0x000000ff050b7290 */ /* 0x000fe4000fffe1ff */
[----:B------:R-:W-:-:S03]  /*1610*/  USHF.R.U32.HI UR8, URZ, UR9, UR8 ;  /* 0x00000009ff087299 */ /* 0x000fc60008011608 */
[----:B------:R-:W-:Y:S01]  /*1620*/  @!UP0 UMOV UR7, UR13 ;  /* 0x0000000d00078c82 */ /* 0x000fe20008000000 */
[----:B------:R-:W-:Y:S02]  /*1630*/  UIMAD UR45, UR14, UR10, UR45 ;  /* 0x0000000a0e2d72a4 */ /* 0x000fe4000f8e022d */
[----:B------:R-:W-:Y:S02]  /*1640*/  USEL UR8, UR4, UR8, !UP2 ;  /* 0x0000000804087287 */ /* 0x000fe4000d000000 */
[----:B------:R-:W-:Y:S02]  /*1650*/  @!UP0 USHF.R.U32.HI UR7, URZ, UR9, UR7 ;  /* 0x00000009ff078299 */ /* 0x000fe40008011607 */
[----:B------:R-:W-:Y:S02]  /*1660*/  UIADD3 UR9, UPT, UPT, -UR8, URZ, URZ ;  /* 0x000000ff08097290 */ /* 0x000fe4000fffe1ff */
[----:B------:R-:W-:Y:S02]  /*1670*/  @!UP0 USEL UR7, UR5, UR7, !UP2 ;  /* 0x0000000705078287 */ /* 0x000fe4000d000000 */
[----:B------:R-:W-:-:S02]  /*1680*/  UIMAD UR9, UR23, UR9, UR4 ;  /* 0x00000009170972a4 */ /* 0x000fc4000f8e0204 */
[----:B------:R-:W-:Y:S02]  /*1690*/  @!UP0 UIADD3 UR8, UPT, UPT, UR8, -UR7, URZ ;  /* 0x8000000708088290 */ /* 0x000fe4000fffe0ff */
[----:B------:R-:W-:Y:S02]  /*16a0*/  @!UP0 UIMAD UR6, UR9, UR6, UR7 ;  /* 0x00000006090682a4 */ /* 0x000fe4000f8e0207 */
[----:B------:R-:W-:Y:S02]  /*16b0*/  @!UP0 UIMAD UR4, UR8, UR23, UR5 ;  /* 0x00000017080482a4 */ /* 0x000fe4000f8e0205 */
[----:B------:R-:W-:Y:S02]  /*16c0*/  UIMAD UR46, UR26, UR11, UR46 ;  /* 0x0000000b1a2e72a4 */ /* 0x000fe4000f8e022e */
[----:B------:R-:W-:Y:S01]  /*16d0*/  UIMAD UR45, UR4, UR14, UR45 ;  /* 0x0000000e042d72a4 */ /* 0x000fe2000f8e022d */
[----:B------:R-:W-:Y:S02]  /*16e0*/  @!UP0 UMOV UR5, UR6 ;  /* 0x0000000600058c82 */ /* 0x000fe40008000000 */
[----:B------:R-:W-:-:S12]  /*16f0*/  UIMAD UR46, UR5, UR26, UR46 ;  /* 0x0000001a052e72a4 */ /* 0x000fd8000f8e022e */
.L_x_19:
[----:B------:R-:W-:Y:S02]  /*1700*/  UISETP.NE.AND UP1, UPT, UR30, 0x1, UPT ;  /* 0x000000011e00788c */ /* 0x000fe4000bf25270 */
[----:B------:R-:W-:Y:S02]  /*1710*/  ULOP3.LUT UR24, UR24, 0xffff, URZ, 0xc0, !UPT ;  /* 0x0000ffff18187892 */ /* 0x000fe4000f8ec0ff */
[----:B------:R-:W-:Y:S02]  /*1720*/  ULOP3.LUT UR21, UR25, 0xffff, URZ, 0xc0, !UPT ;  /* 0x0000ffff19157892 */ /* 0x000fe4000f8ec0ff */
[----:B------:R-:W-:Y:S02]  /*1730*/  UISETP.NE.AND UP0, UPT, UR22, 0x2, UPT ;  /* 0x000000021600788c */ /* 0x000fe4000bf05270 */
[----:B------:R-:W-:Y:S02]  /*1740*/  ULOP3.LUT UR28, UR28, 0x1000, URZ, 0xc0, !UPT ;  /* 0x000010001c1c7892 */ /* 0x000fe4000f8ec0ff */
[----:B------:R-:W-:-:S02]  /*1750*/  ULOP3.LUT UR27, UR27, 0x1800, URZ, 0xc0, !UPT ;  /* 0x000018001b1b7892 */ /* 0x000fc4000f8ec0ff */
[----:B------:R-:W-:Y:S02]  /*1760*/  USHF.L.U32 UR24, UR32, UR24, URZ ;  /* 0x0000001820187299 */ /* 0x000fe400080006ff */
[----:B------:R-:W-:Y:S01]  /*1770*/  USHF.L.U32 UR21, UR31, UR21, URZ ;  /* 0x000000151f157299 */ /* 0x000fe200080006ff */
[----:B------:R-:W-:Y:S11]  /*1780*/  BRA.U UP1, `(.L_x_20) ;  /* 0x0000000101447547 */ /* 0x000ff6000b800000 */
[----:B------:R-:W2:Y:S01]  /*1790*/  LDCU.128 UR8, c[0x0][0xb10] ;  /* 0x00016200ff0877ac */ /* 0x000ea20008000c00 */
[----:B------:R-:W3:Y:S01]  /*17a0*/  LDCU UR12, c[0x0][0xb0c] ;  /* 0x00016180ff0c77ac */ /* 0x000ee20008000800 */
[----:B------:R-:W4:Y:S01]  /*17b0*/  LDCU UR13, c[0x0][0xb20] ;  /* 0x00016400ff0d77ac */ /* 0x000f220008000800 */
[----:B--2---:R-:W-:Y:S02]  /*17c0*/  UIMAD.WIDE.U32 UR6, UR46, UR8, URZ ;  /* 0x000000082e0672a5 */ /* 0x004fe4000f8e00ff */
[----:B------:R-:W-:Y:S02]  /*17d0*/  UIMAD.WIDE.U32 UR4, UR45, UR11, URZ ;  /* 0x0000000b2d0472a5 */ /* 0x000fe4000f8e00ff */
[----:B---3--:R-:W-:Y:S02]  /*17e0*/  UISETP.NE.AND UP2, UPT, UR12, 0x1, UPT ;  /* 0x000000010c00788c */ /* 0x008fe4000bf45270 */
[----:B------:R-:W-:Y:S01]  /*17f0*/  UISETP.NE.AND UP1, UPT, UR10, 0x1, UPT ;  /* 0x000000010a00788c */ /* 0x000fe2000bf25270 */
[----:B------:R-:W-:-:S02]  /*1800*/  UMOV UR6, UR7 ;  /* 0x0000000700067c82 */ /* 0x000fc40008000000 */
[----:B------:R-:W-:Y:S01]  /*1810*/  UMOV UR4, UR5 ;  /* 0x0000000500047c82 */ /* 0x000fe20008000000 */
[----:B------:R-:W-:Y:S02]  /*1820*/  USHF.R.U32.HI UR9, URZ, UR9, UR6 ;  /* 0x00000009ff097299 */ /* 0x000fe40008011606 */
[----:B----4-:R-:W-:Y:S02]  /*1830*/  USHF.R.U32.HI UR4, URZ, UR13, UR4 ;  /* 0x0000000dff047299 */ /* 0x010fe40008011604 */
[----:B------:R-:W-:Y:S02]  /*1840*/  USEL UR5, UR46, UR9, !UP2 ;  /* 0x000000092e057287 */ /* 0x000fe4000d000000 */
[----:B------:R-:W-:-:S04]  /*1850*/  USEL UR4, UR45, UR4, !UP1 ;  /* 0x000000042d047287 */ /* 0x000fc8000c800000 */
[----:B------:R-:W-:Y:S02]  /*1860*/  UIADD3 UR6, UPT, UPT, UR5, -UR4, URZ ;  /* 0x8000000405067290 */ /* 0x000fe4000fffe0ff */
[----:B------:R-:W-:Y:S02]  /*1870*/  UIADD3 UR4, UPT, UPT, -UR5, UR4, URZ ;  /* 0x0000000405047290 */ /* 0x000fe4000fffe1ff */
[----:B------:R-:W-:Y:S02]  /*1880*/  UIMAD UR45, UR6, UR10, UR45 ;  /* 0x0000000a062d72a4 */ /* 0x000fe4000f8e022d */
[----:B------:R-:W-:-:S12]  /*1890*/  UIMAD UR46, UR4, UR12, UR46 ;  /* 0x0000000c042e72a4 */ /* 0x000fd8000f8e022e */
.L_x_20:
[----:B------:R-:W-:Y:S05]  /*18a0*/  BRA.U !UP5, `(.L_x_21) ;  /* 0x000000010d0c7547 */ /* 0x000fea000b800000 */
[----:B------:R-:W-:Y:S01]  /*18b0*/  UCGABAR_WAIT ;  /* 0x0000000000007dc7 */ /* 0x000fe20008000000 */
[----:B------:R-:W-:Y:S01]  /*18c0*/  CCTL.IVALL ;  /* 0x00000000ff00798f */ /* 0x000fe20002000000 */
[----:B------:R-:W-:Y:S05]  /*18d0*/  BRA `(.L_x_22) ;  /* 0x0000000000047947 */ /* 0x000fea0003800000 */
.L_x_21:
[----:B------:R-:W-:Y:S06]  /*18e0*/  BAR.SYNC.DEFER_BLOCKING 0x0 ;  /* 0x0000000000007b1d */ /* 0x000fec0000010000 */
.L_x_22:
[----:B------:R-:W-:Y:S05]  /*18f0*/  BRA.U UP0, `(.L_x_23) ;  /* 0x0000001900187547 */ /* 0x000fea000b800000 */
[----:B------:R-:W2:Y:S01]  /*1900*/  LDCU UR6, c[0x0][0x38c] ;  /* 0x00007180ff0677ac */ /* 0x000ea20008000800 */
[----:B------:R-:W-:Y:S01]  /*1910*/  PLOP3.LUT P1, PT, PT, PT, UP3, 0x80, 0x8 ;  /* 0x000000000008781c */ /* 0x000fe20003f2f038 */
[----:B------:R-:W-:Y:S01]  /*1920*/  IMAD.MOV.U32 R12, RZ, RZ, 0x1 ;  /* 0x00000001ff0c7424 */ /* 0x000fe200078e00ff */
[----:B------:R-:W-:Y:S01]  /*1930*/  ISETP.EQ.OR P2, PT, R0, RZ, P3 ;  /* 0x000000ff0000720c */ /* 0x000fe20001f42670 */
[----:B------:R-:W-:Y:S01]  /*1940*/  UISETP.NE.AND UP1, UPT, UR22, URZ, UPT ;  /* 0x000000ff1600728c */ /* 0x000fe2000bf25270 */
[----:B------:R-:W-:Y:S02]  /*1950*/  PLOP3.LUT P1, PT, P1, PT, PT, 0x8, 0x80 ;  /* 0x000000000080781c */ /* 0x000fe40000f2e170 */
[----:B------:R-:W-:Y:S01]  /*1960*/  CS2R R10, SRZ ;  /* 0x00000000000a7805 */ /* 0x000fe2000001ff00 */
[----:B------:R-:W-:Y:S01]  /*1970*/  IMAD.MOV.U32 R9, RZ, RZ, RZ ;  /* 0x000000ffff097224 */ /* 0x000fe200078e00ff */
[----:B------:R-:W3:Y:S01]  /*1980*/  LDCU UR41, c[0x0][0x370] ;  /* 0x00006e00ff2977ac */ /* 0x000ee20008000800 */
[----:B------:R-:W-:Y:S01]  /*1990*/  IMAD.MOV.U32 R8, RZ, RZ, 0x1 ;  /* 0x00000001ff087424 */ /* 0x000fe200078e00ff */
[----:B------:R-:W4:Y:S01]  /*19a0*/  LDCU.64 UR30, c[0x0][0x348] ;  /* 0x00006900ff1e77ac */ /* 0x000f220008000a00 */
[----:B------:R-:W1:Y:S01]  /*19b0*/  LDCU UR39, c[0x0][0x374] ;  /* 0x00006e80ff2777ac */ /* 0x000e620008000800 */
[----:B--2---:R-:W-:-:S02]  /*19c0*/  UIADD3 UR5, UPT, UPT, UR6, 0x7f, URZ ;  /* 0x0000007f06057890 */ /* 0x004fc4000fffe0ff */
[----:B------:R-:W-:Y:S02]  /*19d0*/  UIADD3 UR50, UPT, UPT, UR6, 0xfe, URZ ;  /* 0x000000fe06327890 */ /* 0x000fe4000fffe0ff */
[----:B------:R-:W-:Y:S02]  /*19e0*/  USHF.R.S32.HI UR4, URZ, 0x1f, UR5 ;  /* 0x0000001fff047899 */ /* 0x000fe40008011405 */
[----:B------:R-:W-:Y:S02]  /*19f0*/  USEL UR26, UR34, 0x2, UP1 ;  /* 0x00000002221a7887 */ /* 0x000fe40008800000 */
[----:B------:R-:W-:Y:S02]  /*1a00*/  ULEA.HI UR4, UR4, UR5, URZ, 0x7 ;  /* 0x0000000504047291 */ /* 0x000fe4000f8f38ff */
[----:B------:R-:W-:Y:S02]  /*1a10*/  USHF.L.U32 UR5, UR29, 0x5, URZ ;  /* 0x000000051d057899 */ /* 0x000fe400080006ff */
[----:B------:R-:W-:-:S02]  /*1a20*/  USHF.R.S32.HI UR43, URZ, 0x7, UR4 ;  /* 0x00000007ff2b7899 */ /* 0x000fc40008011404 */
[----:B------:R-:W-:Y:S02]  /*1a30*/  UIADD3 UR4, UPT, UPT, UR6, -0x1, URZ ;  /* 0xffffffff06047890 */ /* 0x000fe4000fffe0ff */
[----:B------:R-:W-:Y:S02]  /*1a40*/  UISETP.LT.U32.AND UP0, UPT, UR43, 0xd, UPT ;  /* 0x0000000d2b00788c */ /* 0x000fe4000bf01070 */
[----:B------:R-:W-:Y:S02]  /*1a50*/  UISETP.GE.U32.AND UP2, UPT, UR4, -0xff, UPT ;  /* 0xffffff010400788c */ /* 0x000fe4000bf46070 */
[----:B------:R-:W-:Y:S02]  /*1a60*/  USEL UR42, UR43, 0xd, UP0 ;  /* 0x0000000d2b2a7887 */ /* 0x000fe40008000000 */
[----:B------:R-:W-:Y:S02]  /*1a70*/  ULOP3.LUT UR44, UR5, 0x20, URZ, 0xe2, !UPT ;  /* 0x00000020052c7892 */ /* 0x000fe4000f8ee2ff */
[----:B------:R-:W-:-:S02]  /*1a80*/  UIADD3 UR25, UPT, UPT, UR42, -0x1, URZ ;  /* 0xffffffff2a197890 */ /* 0x000fc4000fffe0ff */
[----:B------:R-:W-:Y:S01]  /*1a90*/  UIADD3 UR47, UPT, UPT, UR43, -UR42, URZ ;  /* 0x8000002a2b2f7290 */ /* 0x000fe2000fffe0ff */
[----:B------:R-:W-:Y:S02]  /*1aa0*/  UMOV UR5, URZ ;  /* 0x000000ff00057c82 */ /* 0x000fe40008000000 */
[----:B------:R-:W-:-:S04]  /*1ab0*/  @UP2 UIADD3 UR25, UPT, UPT, UR42, URZ, URZ ;  /* 0x000000ff2a192290 */ /* 0x000fc8000fffe0ff */
[----:B-1-34-:R-:W-:-:S12]  /*1ac0*/  UIADD3 UR25, UPT, UPT, UR25, 0x1, URZ ;  /* 0x0000000119197890 */ /* 0x01afd8000fffe0ff */
.L_x_43:
[----:B------:R-:W-:Y:S01]  /*1ad0*/  UISETP.NE.AND UP0, UPT, UR48, URZ, UPT ;  /* 0x000000ff3000728c */ /* 0x000fe2000bf05270 */
[----:B------:R-:W1:Y:S08]  /*1ae0*/  S2UR UR48, SR_CgaCtaId ;  /* 0x00000000003079c3 */ /* 0x000e700000008800 */
[----:B------:R-:W-:Y:S05]  /*1af0*/  BRA.U UP0, `(.L_x_24) ;  /* 0x0000000100347547 */ /* 0x000fea000b800000 */
[----:B------:R-:W2:Y:S01]  /*1b00*/  S2R R0, SR_CgaCtaId ;  /* 0x0000000000007919 */ /* 0x000ea20000008800 */
[----:B------:R-:W-:-:S04]  /*1b10*/  MOV R2, 0x400 ;  /* 0x0000040000027802 */ /* 0x000fc80000000f00 */
[----:B--2---:R-:W-:Y:S02]  /*1b20*/  LEA R0, R0, R2, 0x18 ;  /* 0x0000000200007211 */ /* 0x004fe400078ec0ff */
[----:B------:R-:W-:-:S03]  /*1b30*/  SHF.L.U32 R2, R8, 0x1f, RZ ;  /* 0x0000001f08027819 */ /* 0x000fc600000006ff */
[----:B------:R-:W-:-:S04]  /*1b40*/  IMAD R0, R9, 0x8, R0 ;  /* 0x0000000809007824 */ /* 0x000fc800078e0200 */
[----:B------:R-:W2:Y:S02]  /*1b50*/  SYNCS.PHASECHK.TRANS64.TRYWAIT P0, [R0+URZ+0x160], R2 ;  /* 0x00016002000075a7 */ /* 0x000ea400080011ff */
[----:B--2---:R-:W-:Y:S05]  /*1b60*/  @!P0 BRA `(.L_x_25) ;  /* 0x0000005400408947 */ /* 0x004fea0003800000 */
.L_x_112:
[----:B------:R-:W-:Y:S01]  /*1b70*/  VIADD R9, R9, 0x1 ;  /* 0x0000000109097836 */ /* 0x000fe20000000000 */
[----:B------:R2:W-:Y:S04]  /*1b80*/  SYNCS.ARRIVE.TRANS64.A1T0 RZ, [R0+URZ+0x150], RZ ;  /* 0x000150ff00ff79a7 */ /* 0x0005e800081000ff */
[----:B------:R-:W-:-:S04]  /*1b90*/  ISETP.NE.AND P0, PT, R9, 0x2, PT ;  /* 0x000000020900780c */ /* 0x000fc80003f05270 */
[----:B------:R-:W-:Y:S02]  /*1ba0*/  SEL R9, R9, RZ, P0 ;  /* 0x000000ff09097207 */ /* 0x000fe40000000000 */
[----:B--2---:R-:W-:-:S04]  /*1bb0*/  SEL R0, RZ, 0x1, P0 ;  /* 0x00000001ff007807 */ /* 0x004fc80000000000 */
[----:B------:R-:W-:-:S07]  /*1bc0*/  LOP3.LUT R8, R8, R0, RZ, 0x3c, !PT ;  /* 0x0000000008087212 */ /* 0x000fce00078e3cff */
.L_x_24:
[----:B------:R-:W-:Y:S01]  /*1bd0*/  UMOV UR6, 0x400 ;  /* 0x0000040000067882 */ /* 0x000fe20000000000 */
[----:B------:R-:W-:Y:S01]  /*1be0*/  SHF.L.U32 R0, R12, 0x1f, RZ ;  /* 0x0000001f0c007819 */ /* 0x000fe200000006ff */
[----:B-1----:R-:W-:Y:S02]  /*1bf0*/  ULEA UR6, UR48, UR6, 0x18 ;  /* 0x0000000630067291 */ /* 0x002fe4000f8ec0ff */
[----:B------:R-:W-:Y:S02]  /*1c00*/  UISETP.GE.U32.AND UP0, UPT, UR50, 0xff, UPT ;  /* 0x000000ff3200788c */ /* 0x000fe4000bf06070 */
[----:B------:R-:W-:Y:S02]  /*1c10*/  ULEA UR4, UR5, UR6, 0x3 ;  /* 0x0000000605047291 */ /* 0x000fe4000f8e18ff */
[----:B------:R-:W-:Y:S02]  /*1c20*/  ULEA UR11, UR45, UR49, 0x2 ;  /* 0x000000312d0b7291 */ /* 0x000fe4000f8e10ff */
[----:B------:R-:W-:-:S02]  /*1c30*/  ULEA UR35, UR46, UR44, 0x6 ;  /* 0x0000002c2e237291 */ /* 0x000fc4000f8e30ff */
[----:B------:R-:W-:Y:S01]  /*1c40*/  USHF.L.U32 UR11, UR11, 0x4, URZ ;  /* 0x000000040b0b7899 */ /* 0x000fe200080006ff */
[----:B------:R-:W-:Y:S02]  /*1c50*/  UMOV UR13, URZ ;  /* 0x000000ff000d7c82 */ /* 0x000fe40008000000 */
[----:B------:R1:W2:Y:S01]  /*1c60*/  SYNCS.PHASECHK.TRANS64.TRYWAIT P0, [UR4+0x68], R0 ;  /* 0x00006800ff0075a7 */ /* 0x0002a20008001104 */
[----:B------:R-:W-:Y:S08]  /*1c70*/  BRA.U !UP0, `(.L_x_26) ;  /* 0x0000000108c47547 */ /* 0x000ff0000b800000 */
[----:B------:R-:W-:Y:S01]  /*1c80*/  UMOV UR7, URZ ;  /* 0x000000ff00077c82 */ /* 0x000fe20008000000 */
[----:B------:R-:W-:-:S05]  /*1c90*/  UMOV UR4, UR5 ;  /* 0x0000000500047c82 */ /* 0x000fca0008000000 */
.L_x_32:
[----:B------:R-:W-:Y:S01]  /*1ca0*/  ULEA UR33, UR4, UR6, 0x3 ;  /* 0x0000000604217291 */ /* 0x000fe2000f8e18ff */
[----:B------:R-:W-:Y:S01]  /*1cb0*/  @!P3 MOV R2, 0x4000 ;  /* 0x000040000002b802 */ /* 0x000fe20000000f00 */
[----:B--2-4-:R-:W-:Y:S10]  /*1cc0*/  @P0 BRA `(.L_x_27) ;  /* 0x00000000000c0947 */ /* 0x014ff40003800000 */
[----:B------:R-:W-:-:S04]  /*1cd0*/  SHF.L.U32 R3, R12, 0x1f, RZ ;  /* 0x0000001f0c037819 */ /* 0x000fc800000006ff */
[----:B------:R-:W2:Y:S02]  /*1ce0*/  SYNCS.PHASECHK.TRANS64.TRYWAIT P0, [UR33+0x68], R3 ;  /* 0x00006803ff0075a7 */ /* 0x000ea40008001121 */
[----:B--2---:R-:W-:Y:S05]  /*1cf0*/  @!P0 BRA `(.L_x_28) ;  /* 0x0000005000f08947 */ /* 0x004fea0003800000 */
.L_x_27:
[----:B------:R2:W-:Y:S01]  /*1d00*/  @!P3 SYNCS.ARRIVE.TRANS64 RZ, [UR33], R2 ;  /* 0x00000002ffffb9a7 */ /* 0x0005e20008000021 */
[----:B------:R-:W-:-:S04]  /*1d10*/  ULOP3.LUT UR5, UR26, 0x2, URZ, 0xfc, !UPT ;  /* 0x000000021a057892 */ /* 0x000fc8000f8efcff */
[----:B------:R-:W-:-:S09]  /*1d20*/  UISETP.NE.AND UP0, UPT, UR5, 0x2, UPT ;  /* 0x000000020500788c */ /* 0x000fd2000bf05270 */
[----:B------:R-:W-:Y:S05]  /*1d30*/  BRA.U UP0, `(.L_x_29) ;  /* 0x0000000100047547 */ /* 0x000fea000b800000 */
[----:B------:R-:W-:Y:S05]  /*1d40*/  BPT.TRAP 0x1 ;  /* 0x000000040000795c */ /* 0x000fea0000300000 */
.L_x_29:
[----:B------:R-:W-:Y:S04]  /*1d50*/  BSSY.RECONVERGENT B0, `(.L_x_30) ;  /* 0x0000003000007945 */ /* 0x000fe80003800200 */
[----:B------:R-:W-:Y:S05]  /*1d60*/  @P2 BRA `(.L_x_31) ;  /* 0x0000000000042947 */ /* 0x000fea0003800000 */
[----:B------:R-:W-:Y:S05]  /*1d70*/  BPT.TRAP 0x1 ;  /* 0x000000040000795c */ /* 0x000fea0000300000 */
.L_x_31:
[----:B------:R-:W-:Y:S05]  /*1d80*/  BSYNC.RECONVERGENT B0 ;  /* 0x0000000000007941 */ /* 0x000fea0003800200 */
.L_x_30:
[----:B------:R-:W-:Y:S02]  /*1d90*/  UIADD3 UR5, UPT, UPT, UR4, 0x1, URZ ;  /* 0x0000000104057890 */ /* 0x000fe4000fffe0ff */
[----:B------:R-:W-:Y:S02]  /*1da0*/  USHF.L.U32 UR4, UR4, 0xd, URZ ;  /* 0x0000000d04047899 */ /* 0x000fe400080006ff */
[----:B------:R-:W-:Y:S02]  /*1db0*/  UISETP.NE.AND UP0, UPT, UR5, 0xd, UPT ;  /* 0x0000000d0500788c */ /* 0x000fe4000bf05270 */
[----:B------:R-:W-:Y:S02]  /*1dc0*/  USHF.L.U32 UR34, UR7, 0x7, URZ ;  /* 0x0000000707227899 */ /* 0x000fe400080006ff */
[----:B------:R-:W-:Y:S02]  /*1dd0*/  USEL UR9, URZ, 0x1, UP0 ;  /* 0x00000001ff097887 */ /* 0x000fe40008000000 */
[----:B------:R-:W-:-:S02]  /*1de0*/  USEL UR5, UR5, URZ, UP0 ;  /* 0x000000ff05057287 */ /* 0x000fc40008000000 */
[----:B------:R-:W-:Y:S02]  /*1df0*/  UIADD3 UR14, UP0, UPT, UR30, 0x180, URZ ;  /* 0x000001801e0e7890 */ /* 0x000fe4000ff1e0ff */
[----:B------:R-:W-:Y:S01]  /*1e00*/  ULEA UR8, UR5, UR6, 0x3 ;  /* 0x0000000605087291 */ /* 0x000fe2000f8e18ff */
[----:B------:R-:W-:Y:S01]  /*1e10*/  LOP3.LUT R12, R12, UR9, RZ, 0x3c, !PT ;  /* 0x000000090c0c7c12 */ /* 0x000fe2000f8e3cff */
[----:B------:R-:W-:Y:S02]  /*1e20*/  UIADD3 UR7, UPT, UPT, UR7, 0x1, URZ ;  /* 0x0000000107077890 */ /* 0x000fe4000fffe0ff */
[----:B------:R-:W-:Y:S01]  /*1e30*/  UIADD3 UR16, UP1, UPT, UR30, 0x80, URZ ;  /* 0x000000801e107890 */ /* 0x000fe2000ff3e0ff */
[----:B-1----:R-:W-:Y:S01]  /*1e40*/  SHF.L.U32 R0, R12, 0x1f, RZ ;  /* 0x0000001f0c007819 */ /* 0x002fe200000006ff */
[----:B------:R-:W-:Y:S02]  /*1e50*/  ULOP3.LUT UR32, UR28, UR4, URZ, 0xfc, !UPT ;  /* 0x000000041c207292 */ /* 0x000fe4000f8efcff */
[----:B------:R-:W-:Y:S01]  /*1e60*/  UIADD3.X UR15, UPT, UPT, URZ, UR31, URZ, UP0, !UPT ;  /* 0x0000001fff0f7290 */ /* 0x000fe200087fe4ff */
[----:B------:R3:W4:Y:S01]  /*1e70*/  SYNCS.PHASECHK.TRANS64.TRYWAIT P0, [UR8+0x68], R0 ;  /* 0x00006800ff0075a7 */ /* 0x0007220008001108 */
[----:B------:R-:W-:-:S02]  /*1e80*/  ULOP3.LUT UR8, UR27, UR4, URZ, 0xfc, !UPT ;  /* 0x000000041b087292 */ /* 0x000fc4000f8efcff */
[----:B------:R-:W-:Y:S02]  /*1e90*/  UISETP.NE.AND UP0, UPT, UR7, UR25, UPT ;  /* 0x000000190700728c */ /* 0x000fe4000bf05270 */
[----:B------:R-:W-:Y:S02]  /*1ea0*/  UIADD3.X UR17, UPT, UPT, URZ, UR31, URZ, UP1, !UPT ;  /* 0x0000001fff117290 */ /* 0x000fe40008ffe4ff */
[----:B------:R-:W-:Y:S02]  /*1eb0*/  UIADD3 UR32, UPT, UPT, UR6, 0x2400, UR32 ;  /* 0x0000240006207890 */ /* 0x000fe4000fffe020 */
[----:B------:R-:W-:Y:S02]  /*1ec0*/  UPRMT UR13, URZ, 0x5410, UR24 ;  /* 0x00005410ff0d7896 */ /* 0x000fe40008000018 */
[----:B------:R-:W-:Y:S02]  /*1ed0*/  UIADD3 UR8, UPT, UPT, UR6, 0x1c400, UR8 ;  /* 0x0001c40006087890 */ /* 0x000fe4000fffe008 */
[----:B------:R-:W-:Y:S01]  /*1ee0*/  UPRMT UR4, URZ, 0x5410, UR21 ;  /* 0x00005410ff047896 */ /* 0x000fe20008000015 */
[----:B------:R-:W-:Y:S01]  /*1ef0*/  UMOV UR18, 0x0 ;  /* 0x0000000000127882 */ /* 0x000fe20000000000 */
[----:B------:R-:W-:Y:S01]  /*1f00*/  UMOV UR19, 0x10000000 ;  /* 0x1000000000137882 */ /* 0x000fe20000000000 */
[----:B------:R-:W-:Y:S01]  /*1f10*/  UMOV UR12, UR36 ;  /* 0x00000024000c7c82 */ /* 0x000fe20008000000 */
[----:B------:R-:W-:Y:S01]  /*1f20*/  UMOV UR9, UR33 ;  /* 0x0000002100097c82 */ /* 0x000fe20008000000 */
[----:B------:R-:W-:Y:S01]  /*1f30*/  UMOV UR10, UR34 ;  /* 0x00000022000a7c82 */ /* 0x000fe20008000000 */
[----:B------:R1:W-:Y:S03]  /*1f40*/  UTMALDG.3D.MULTICAST [UR32], [UR16], UR13, desc[UR18] ;  /* 0x00001220100073b4 */ /* 0x0003e6000801180d */
[----:B------:R2:W-:Y:S01]  /*1f50*/  UTMALDG.3D.MULTICAST [UR8], [UR14], UR4, desc[UR18] ;  /* 0x000012080e0073b4 */ /* 0x0005e20008011804 */
[----:B-1----:R-:W-:Y:S01]  /*1f60*/  UMOV UR13, UR25 ;  /* 0x00000019000d7c82 */ /* 0x002fe20008000000 */
[----:B--2---:R-:W-:Y:S01]  /*1f70*/  UMOV UR4, UR5 ;  /* 0x0000000500047c82 */ /* 0x004fe20008000000 */
[----:B---3--:R-:W-:Y:S05]  /*1f80*/  BRA.U UP0, `(.L_x_32) ;  /* 0xfffffffd00447547 */ /* 0x008fea000b83ffff */
.L_x_26:
[----:B------:R-:W-:Y:S01]  /*1f90*/  ULEA UR4, UR5, UR6, 0x3 ;  /* 0x0000000605047291 */ /* 0x000fe2000f8e18ff */
[----:B-1----:R-:W-:Y:S01]  /*1fa0*/  SHF.L.U32 R0, R12, 0x1f, RZ ;  /* 0x0000001f0c007819 */ /* 0x002fe200000006ff */
[----:B------:R-:W-:Y:S01]  /*1fb0*/  @!P1 SYNCS.ARRIVE.TRANS64.A1T0 RZ, [UR6+0xe8], RZ ;  /* 0x0000e8ffffff99a7 */ /* 0x000fe20008100006 */
[----:B------:R-:W-:-:S06]  /*1fc0*/  UISETP.GT.AND UP0, UPT, UR43, UR42, UPT ;  /* 0x0000002a2b00728c */ /* 0x000fcc000bf04270 */
[----:B--2-4-:R1:W2:Y:S03]  /*1fd0*/  SYNCS.PHASECHK.TRANS64.TRYWAIT P0, [UR4+0x68], R0 ;  /* 0x00006800ff0075a7 */ /* 0x0142a60008001104 */
[----:B------:R-:W-:Y:S05]  /*1fe0*/  BRA.U !UP0, `(.L_x_33) ;  /* 0x0000000108c87547 */ /* 0x000fea000b800000 */
[----:B------:R-:W-:Y:S01]  /*1ff0*/  UIADD3 UR29, UPT, UPT, UR47, UR13, URZ ;  /* 0x0000000d2f1d7290 */ /* 0x000fe2000fffe0ff */
[----:B------:R-:W-:-:S11]  /*2000*/  UMOV UR4, UR5 ;  /* 0x0000000500047c82 */ /* 0x000fd60008000000 */
.L_x_39:
[----:B------:R-:W-:Y:S01]  /*2010*/  ULEA UR17, UR4, UR6, 0x3 ;  /* 0x0000000604117291 */ /* 0x000fe2000f8e18ff */
[----:B--2---:R-:W-:Y:S01]  /*2020*/  @!P3 MOV R2, 0x4000 ;  /* 0x000040000002b802 */ /* 0x004fe20000000f00 */
[----:B--2-4-:R-:W-:Y:S10]  /*2030*/  @P0 BRA `(.L_x_34) ;  /* 0x00000000000c0947 */ /* 0x014ff40003800000 */
[----:B------:R-:W-:-:S04]  /*2040*/  SHF.L.U32 R3, R12, 0x1f, RZ ;  /* 0x0000001f0c037819 */ /* 0x000fc800000006ff */
[----:B------:R-:W2:Y:S02]  /*2050*/  SYNCS.PHASECHK.TRANS64.TRYWAIT P0, [UR17+0x68], R3 ;  /* 0x00006803ff0075a7 */ /* 0x000ea40008001111 */
[----:B--2---:R-:W-:Y:S05]  /*2060*/  @!P0 BRA `(.L_x_35) ;  /* 0x00000050002c8947 */ /* 0x004fea0003800000 */
.L_x_34:
[----:B------:R2:W-:Y:S01]  /*2070*/  @!P3 SYNCS.ARRIVE.TRANS64 RZ, [UR17], R2 ;  /* 0x00000002ffffb9a7 */ /* 0x0005e20008000011 */
[----:B------:R-:W-:-:S04]  /*2080*/  ULOP3.LUT UR5, UR26, 0x2, URZ, 0xfc, !UPT ;  /* 0x000000021a057892 */ /* 0x000fc8000f8efcff */
[----:B------:R-:W-:-:S09]  /*2090*/  UISETP.NE.AND UP0, UPT, UR5, 0x2, UPT ;  /* 0x000000020500788c */ /* 0x000fd2000bf05270 */
[----:B------:R-:W-:Y:S05]  /*20a0*/  BRA.U UP0, `(.L_x_36) ;  /* 0x0000000100047547 */ /* 0x000fea000b800000 */
[----:B------:R-:W-:Y:S05]  /*20b0*/  BPT.TRAP 0x1 ;  /* 0x000000040000795c */ /* 0x000fea0000300000 */
.L_x_36:
[----:B------:R-:W-:Y:S04]  /*20c0*/  BSSY.RECONVERGENT B0, `(.L_x_37) ;  /* 0x0000003000007945 */ /* 0x000fe80003800200 */
[----:B------:R-:W-:Y:S05]  /*20d0*/  @P2 BRA `(.L_x_38) ;  /* 0x0000000000042947 */ /* 0x000fea0003800000 */
[----:B------:R-:W-:Y:S05]  /*20e0*/  BPT.TRAP 0x1 ;  /* 0x000000040000795c */ /* 0x000fea0000300000 */
.L_x_38:
[----:B------:R-:W-:Y:S05]  /*20f0*/  BSYNC.RECONVERGENT B0 ;  /* 0x0000000000007941 */ /* 0x000fea0003800200 */
.L_x_37:
        /* <DEDUP_REMOVED lines=17> */
[----:B------:R-:W-:Y:S02]  /*2210*/  UIADD3 UR16, UPT, UPT, UR6, 0x2400, UR16 ;  /* 0x0000240006107890 */ /* 0x000fe4000fffe010 */
[----:B------:R-:W-:Y:S02]  /*2220*/  UIADD3.X UR15, UPT, UPT, URZ, UR31, URZ, UP1, !UPT ;  /* 0x0000001fff0f7290 */ /* 0x000fe40008ffe4ff */
        /* <DEDUP_REMOVED lines=8> */
[----:B------:R-:W-:Y:S01]  /*22b0*/  UMOV UR9, UR17 ;  /* 0x0000001100097c82 */ /* 0x000fe20008000000 */
[----:B------:R-:W-:Y:S01]  /*22c0*/  UMOV UR10, UR18 ;  /* 0x00000012000a7c82 */ /* 0x000fe20008000000 */
[----:B------:R-:W-:Y:S01]  /*22d0*/  UTMALDG.3D.MULTICAST [UR16], [UR14], UR7, desc[UR32] ;  /* 0x000020100e0073b4 */ /* 0x000fe20008011807 */
[----:B------:R1:W-:Y:S02]  /*22e0*/  UTMALDG.3D.MULTICAST [UR8], [UR22], UR4, desc[UR32] ;  /* 0x00002008160073b4 */ /* 0x0003e40008011804 */
[----:B-1----:R-:W-:Y:S01]  /*22f0*/  UMOV UR4, UR5 ;  /* 0x0000000500047c82 */ /* 0x002fe20008000000 */
[----:B---3--:R-:W-:Y:S05]  /*2300*/  BRA.U UP0, `(.L_x_39) ;  /* 0xfffffffd00407547 */ /* 0x008fea000b83ffff */
.L_x_33:
[C---:B------:R-:W-:Y:S01]  /*2310*/  LEA R3, R11.reuse, UR6, 0x3 ;  /* 0x000000060b037c11 */ /* 0x040fe2000f8e18ff */
[----:B------:R-:W-:Y:S01]  /*2320*/  NOP ;  /* 0x0000000000007918 */ /* 0x000fe20000000000 */
[----:B-1----:R-:W-:Y:S02]  /*2330*/  SHF.L.U32 R0, R10, 0x1f, RZ ;  /* 0x0000001f0a007819 */ /* 0x002fe400000006ff */
[----:B------:R-:W-:Y:S02]  /*2340*/  LEA R4, R11, UR6, 0x4 ;  /* 0x000000060b047c11 */ /* 0x000fe4000f8e20ff */
[----:B--2-4-:R-:W1:Y:S02]  /*2350*/  SYNCS.PHASECHK.TRANS64.TRYWAIT P0, [R3+URZ+0xf0], R0 ;  /* 0x0000f000030075a7 */ /* 0x014e6400080011ff */
[----:B-1----:R-:W-:Y:S05]  /*2360*/  @!P0 BRA `(.L_x_40) ;  /* 0x0000004c00848947 */ /* 0x002fea0003800000 */
.L_x_115:
[----:B------:R-:W2:Y:S01]  /*2370*/  LDS.128 R4, [R4+0x180] ;  /* 0x0001800004047984 */ /* 0x000ea20000000c00 */
[----:B------:R-:W-:Y:S01]  /*2380*/  UISETP.GE.AND UP0, UPT, UR40, 0x1, UPT ;  /* 0x000000012800788c */ /* 0x000fe2000bf06270 */
[----:B------:R-:W-:Y:S01]  /*2390*/  @!PT LDS RZ, [RZ] ;  /* 0x00000000fffff984 */ /* 0x000fe20000000800 */
[----:B------:R-:W-:Y:S01]  /*23a0*/  @!PT LDS RZ, [RZ] ;  /* 0x00000000fffff984 */ /* 0x000fe20000000800 */
[----:B------:R-:W-:Y:S01]  /*23b0*/  @!PT LDS RZ, [RZ] ;  /* 0x00000000fffff984 */ /* 0x000fe20000000800 */
[----:B------:R-:W-:Y:S01]  /*23c0*/  @!PT LDS RZ, [RZ] ;  /* 0x00000000fffff984 */ /* 0x000fe20000000800 */
[----:B------:R3:W-:Y:S06]  /*23d0*/  MEMBAR.ALL.CTA ;  /* 0x0000000000007992 */ /* 0x0007ec0000008000 */
[----:B---3--:R-:W3:Y:S01]  /*23e0*/  FENCE.VIEW.ASYNC.S ;  /* 0x00000000000073c6 */ /* 0x008ee20000000000 */
[----:B--2---:R-:W-:-:S13]  /*23f0*/  LOP3.LUT P0, RZ, R6, 0x1, RZ, 0xc0, !PT ;  /* 0x0000000106ff7812 */ /* 0x004fda000780c0ff */
[----:B---3--:R-:W-:Y:S01]  /*2400*/  VOTEU.ANY UP1, P0 ;  /* 0x0000000000ff7886 */ /* 0x008fe20000020100 */
[----:B------:R-:W-:-:S13]  /*2410*/  PLOP3.LUT P0, PT, PT, PT, UP1, 0x80, 0x8 ;  /* 0x000000000008781c */ /* 0x000fda0003f0f018 */
[----:B-1----:R-:W-:Y:S02]  /*2420*/  @P0 LOP3.LUT R0, R5, 0xffff, RZ, 0xc0, !PT ;  /* 0x0000ffff05000812 */ /* 0x002fe400078ec0ff */
[----:B------:R-:W-:Y:S02]  /*2430*/  @P0 MOV R2, R4 ;  /* 0x0000000400020202 */ /* 0x000fe40000000f00 */
[----:B------:R-:W-:Y:S01]  /*2440*/  @P0 R2UR UR7, R0 ;  /* 0x00000000000702ca */ /* 0x000fe200000e0000 */
[----:B------:R-:W-:Y:S01]  /*2450*/  VIADD R0, R3, 0x100 ;  /* 0x0000010003007836 */ /* 0x000fe20000000000 */
[----:B------:R-:W-:Y:S02]  /*2460*/  @P0 SHF.R.U32.HI R4, RZ, 0x10, R5 ;  /* 0x00000010ff040819 */ /* 0x000fe40000011605 */
[----:B------:R-:W-:Y:S02]  /*2470*/  @P0 R2UR UR8, R2 ;  /* 0x00000000020802ca */ /* 0x000fe400000e0000 */
[----:B------:R-:W-:-:S02]  /*2480*/  PRMT R0, RZ, 0x654, R0 ;  /* 0x00000654ff007816 */ /* 0x000fc40000000000 */
[----:B------:R-:W-:Y:S02]  /*2490*/  @P0 R2UR UR4, R4 ;  /* 0x00000000040402ca */ /* 0x000fe400000e0000 */
[----:B------:R1:W-:Y:S03]  /*24a0*/  SYNCS.ARRIVE.TRANS64.RED.A1T0 RZ, [R0+URZ], RZ ;  /* 0x000000ff00ff79a7 */ /* 0x0003e600081004ff */
[----:B------:R-:W-:-:S04]  /*24b0*/  @UP1 UMOV UR37, UR7 ;  /* 0x0000000700251c82 */ /* 0x000fc80008000000 */
[----:B------:R-:W-:-:S04]  /*24c0*/  @UP1 UMOV UR38, UR8 ;  /* 0x0000000800261c82 */ /* 0x000fc80008000000 */
[----:B------:R-:W-:Y:S01]  /*24d0*/  @UP1 UMOV UR36, UR4 ;  /* 0x0000000400241c82 */ /* 0x000fe20008000000 */
[----:B------:R-:W-:Y:S05]  /*24e0*/  BRA.U !UP0, `(.L_x_41) ;  /* 0x0000000108d47547 */ /* 0x000fea000b800000 */
[----:B------:R-:W2:Y:S01]  /*24f0*/  LDCU.128 UR12, c[0x0][0xb10] ;  /* 0x00016200ff0c77ac */ /* 0x000ea20008000c00 */
[----:B------:R-:W3:Y:S01]  /*2500*/  LDCU UR29, c[0x0][0xb20] ;  /* 0x00016400ff1d77ac */ /* 0x000ee20008000800 */
[----:B------:R-:W4:Y:S01]  /*2510*/  LDCU UR20, c[0x0][0xb0c] ;  /* 0x00016180ff1477ac */ /* 0x000f220008000800 */
[----:B------:R-:W1:Y:S01]  /*2520*/  LDCU.64 UR10, c[0x0][0xb28] ;  /* 0x00016500ff0a77ac */ /* 0x000e620008000a00 */
[----:B------:R-:W-:Y:S02]  /*2530*/  UISETP.NE.AND UP3, UPT, UR40, 0x1, UPT ;  /* 0x000000012800788c */ /* 0x000fe4000bf65270 */
[----:B--2---:R-:W-:Y:S02]  /*2540*/  UIMAD.WIDE.U32 UR16, UR39, UR15, URZ ;  /* 0x0000000f271072a5 */ /* 0x004fe4000f8e00ff */
[----:B------:R-:W-:Y:S02]  /*2550*/  UIMAD.WIDE.U32 UR8, UR41, UR12, URZ ;  /* 0x0000000c290872a5 */ /* 0x000fe4000f8e00ff */
[----:B------:R-:W-:-:S02]  /*2560*/  UISETP.NE.AND UP0, UPT, UR14, 0x1, UPT ;  /* 0x000000010e00788c */ /* 0x000fc4000bf05270 */
[----:B------:R-:W-:Y:S01]  /*2570*/  UIMAD.WIDE.U32 UR22, UR37, UR15, URZ ;  /* 0x0000000f251672a5 */ /* 0x000fe2000f8e00ff */
[----:B------:R-:W-:Y:S02]  /*2580*/  UMOV UR16, UR17 ;  /* 0x0000001100107c82 */ /* 0x000fe40008000000 */
[----:B------:R-:W-:Y:S01]  /*2590*/  UMOV UR8, UR9 ;  /* 0x0000000900087c82 */ /* 0x000fe20008000000 */
[----:B---3--:R-:W-:Y:S02]  /*25a0*/  USHF.R.U32.HI UR16, URZ, UR29, UR16 ;  /* 0x0000001dff107299 */ /* 0x008fe40008011610 */
[----:B----4-:R-:W-:Y:S02]  /*25b0*/  UISETP.NE.AND UP2, UPT, UR20, 0x1, UPT ;  /* 0x000000011400788c */ /* 0x010fe4000bf45270 */
[----:B------:R-:W-:Y:S02]  /*25c0*/  USHF.R.U32.HI UR8, URZ, UR13, UR8 ;  /* 0x0000000dff087299 */ /* 0x000fe40008011608 */
[----:B------:R-:W-:-:S02]  /*25d0*/  USEL UR7, UR39, UR16, !UP0 ;  /* 0x0000001027077287 */ /* 0x000fc4000c000000 */
[----:B------:R-:W-:Y:S02]  /*25e0*/  USEL UR8, UR41, UR8, !UP2 ;  /* 0x0000000829087287 */ /* 0x000fe4000d000000 */
[----:B-1----:R-:W-:Y:S01]  /*25f0*/  UIMAD.WIDE.U32 UR16, UR7, UR10, URZ ;  /* 0x0000000a071072a5 */ /* 0x002fe2000f8e00ff */
[----:B------:R-:W-:Y:S01]  /*2600*/  UMOV UR4, UR23 ;  /* 0x0000001700047c82 */ /* 0x000fe20008000000 */
[----:B------:R-:W-:Y:S02]  /*2610*/  UIMAD.WIDE.U32 UR18, UR38, UR12, URZ ;  /* 0x0000000c261272a5 */ /* 0x000fe4000f8e00ff */
[----:B------:R-:W-:-:S03]  /*2620*/  UIMAD.WIDE.U32 UR22, UR8, UR10, URZ ;  /* 0x0000000a081672a5 */ /* 0x000fc6000f8e00ff */
[----:B------:R-:W-:Y:S01]  /*2630*/  UMOV UR16, UR17 ;  /* 0x0000001100107c82 */ /* 0x000fe20008000000 */
[----:B------:R-:W-:Y:S02]  /*2640*/  USHF.R.U32.HI UR4, URZ, UR29, UR4 ;  /* 0x0000001dff047299 */ /* 0x000fe40008011604 */
[----:B------:R-:W-:Y:S01]  /*2650*/  @UP3 USHF.R.U32.HI UR7, URZ, UR11, UR16 ;  /* 0x0000000bff073299 */ /* 0x000fe20008011610 */
[----:B------:R-:W-:Y:S01]  /*2660*/  UMOV UR18, UR19 ;  /* 0x0000001300127c82 */ /* 0x000fe20008000000 */
[----:B------:R-:W-:Y:S01]  /*2670*/  UMOV UR22, UR23 ;  /* 0x0000001700167c82 */ /* 0x000fe20008000000 */
[----:B------:R-:W-:Y:S02]  /*2680*/  USHF.R.U32.HI UR13, URZ, UR13, UR18 ;  /* 0x0000000dff0d7299 */ /* 0x000fe40008011612 */
[----:B------:R-:W-:Y:S02]  /*2690*/  USEL UR4, UR37, UR4, !UP0 ;  /* 0x0000000425047287 */ /* 0x000fe4000c000000 */
[----:B------:R-:W-:-:S02]  /*26a0*/  @UP3 USHF.R.U32.HI UR8, URZ, UR11, UR22 ;  /* 0x0000000bff083299 */ /* 0x000fc40008011616 */
[----:B------:R-:W-:Y:S02]  /*26b0*/  UIMAD UR9, UR40, UR7, URZ ;  /* 0x00000007280972a4 */ /* 0x000fe4000f8e02ff */
[----:B------:R-:W-:Y:S02]  /*26c0*/  USEL UR7, UR38, UR13, !UP2 ;  /* 0x0000000d26077287 */ /* 0x000fe4000d000000 */
[----:B------:R-:W-:Y:S02]  /*26d0*/  UIMAD UR12, UR40, UR8, URZ ;  /* 0x00000008280c72a4 */ /* 0x000fe4000f8e02ff */
[----:B------:R-:W-:Y:S02]  /*26e0*/  UISETP.GE.AND UP0, UPT, UR4, UR9, UPT ;  /* 0x000000090400728c */ /* 0x000fe4000bf06270 */
[----:B------:R-:W-:Y:S02]  /*26f0*/  UIMAD.WIDE.U32 UR16, UR4, UR10, URZ ;  /* 0x0000000a041072a5 */ /* 0x000fe4000f8e00ff */
[----:B------:R-:W-:-:S02]  /*2700*/  UISETP.GE.OR UP0, UPT, UR7, UR12, UP0 ;  /* 0x0000000c0700728c */ /* 0x000fc40008706670 */
        /* <DEDUP_REMOVED lines=19> */
.L_x_41:
[----:B------:R-:W2:Y:S02]  /*2840*/  LDCU UR4, c[0x0][0xb30] ;  /* 0x00016600ff0477ac */ /* 0x000ea40008000800 */
[----:B--2---:R-:W-:-:S09]  /*2850*/  UISETP.NE.AND UP0, UPT, UR4, 0x1, UPT ;  /* 0x000000010400788c */ /* 0x004fd2000bf05270 */
[----:B------:R-:W-:Y:S05]  /*2860*/  BRA.U UP0, `(.L_x_42) ;  /* 0x0000000100447547 */ /* 0x000fea000b800000 */
        /* <DEDUP_REMOVED lines=17> */
.L_x_42:
[----:B------:R-:W-:Y:S01]  /*2980*/  VIADD R11, R11, 0x1 ;  /* 0x000000010b0b7836 */ /* 0x000fe20000000000 */
[----:B------:R-:W-:Y:S01]  /*2990*/  PLOP3.LUT P1, PT, PT, PT, PT, 0x80, 0x8 ;  /* 0x000000000008781c */ /* 0x000fe20003f2f070 */
[----:B------:R-:W-:Y:S02]  /*29a0*/  UIADD3 UR46, UPT, UPT, UR38, UR57, URZ ;  /* 0x00000039262e7290 */ /* 0x000fe4000fffe0ff */
[----:B------:R-:W-:Y:S01]  /*29b0*/  UIADD3 UR45, UPT, UPT, UR37, UR60, URZ ;  /* 0x0000003c252d7290 */ /* 0x000fe2000fffe0ff */
[----:B------:R-:W-:-:S04]  /*29c0*/  ISETP.NE.AND P0, PT, R11, 0x2, PT ;  /* 0x000000020b00780c */ /* 0x000fc80003f05270 */
[----:B-1----:R-:W-:Y:S02]  /*29d0*/  SEL R0, RZ, 0x1, P0 ;  /* 0x00000001ff007807 */ /* 0x002fe40000000000 */
[----:B------:R-:W-:Y:S02]  /*29e0*/  SEL R11, R11, RZ, P0 ;  /* 0x000000ff0b0b7207 */ /* 0x000fe40000000000 */
[----:B------:R-:W-:Y:S01]  /*29f0*/  LOP3.LUT R10, R10, R0, RZ, 0x3c, !PT ;  /* 0x000000000a0a7212 */ /* 0x000fe200078e3cff */
[----:B------:R-:W-:Y:S06]  /*2a00*/  BRA.U UP1, `(.L_x_43) ;  /* 0xfffffff101307547 */ /* 0x000fec000b83ffff */
[----:B------:R-:W-:Y:S01]  /*2a10*/  UIADD3 UR7, UPT, UPT, UR6, 0x68, URZ ;  /* 0x0000006806077890 */ /* 0x000fe2000fffe0ff */
[----:B------:R-:W-:-:S03]  /*2a20*/  SHF.L.U32 R2, R12, 0x1f, RZ ;  /* 0x0000001f0c027819 */ /* 0x000fc600000006ff */
[----:B------:R-:W-:-:S09]  /*2a30*/  ULEA UR4, UR5, UR7, 0x3 ;  /* 0x0000000705047291 */ /* 0x000fd2000f8e18ff */
[----:B------:R-:W1:Y:S02]  /*2a40*/  SYNCS.PHASECHK.TRANS64.TRYWAIT P0, [UR4], R2 ;  /* 0x00000002ff0075a7 */ /* 0x000e640008001104 */
[----:B-1----:R-:W-:Y:S05]  /*2a50*/  @!P0 BRA `(.L_x_44) ;  /* 0x0000004400dc8947 */ /* 0x002fea0003800000 */
.L_x_117:
[----:B------:R-:W-:-:S04]  /*2a60*/  UIADD3 UR4, UPT, UPT, UR5, 0x1, URZ ;  /* 0x0000000105047890 */ /* 0x000fc8000fffe0ff */
[----:B------:R-:W-:-:S04]  /*2a70*/  UISETP.NE.AND UP0, UPT, UR4, 0xd, UPT ;  /* 0x0000000d0400788c */ /* 0x000fc8000bf05270 */
[----:B------:R-:W-:Y:S02]  /*2a80*/  USEL UR6, URZ, 0x1, UP0 ;  /* 0x00000001ff067887 */ /* 0x000fe40008000000 */
[----:B------:R-:W-:-:S04]  /*2a90*/  USEL UR4, UR4, URZ, UP0 ;  /* 0x000000ff04047287 */ /* 0x000fc80008000000 */
[----:B------:R-:W-:Y:S01]  /*2aa0*/  ULEA UR5, UR4, UR7, 0x3 ;  /* 0x0000000704057291 */ /* 0x000fe2000f8e18ff */
[----:B-1----:R-:W-:-:S04]  /*2ab0*/  LOP3.LUT R2, R12, UR6, RZ, 0x3c, !PT ;  /* 0x000000060c027c12 */ /* 0x002fc8000f8e3cff */
[----:B------:R-:W-:-:S04]  /*2ac0*/  SHF.L.U32 R3, R2, 0x1f, RZ ;  /* 0x0000001f02037819 */ /* 0x000fc800000006ff */
[----:B------:R-:W1:Y:S02]  /*2ad0*/  SYNCS.PHASECHK.TRANS64.TRYWAIT P0, [UR5], R3 ;  /* 0x00000003ff0075a7 */ /* 0x000e640008001105 */
[----:B-1----:R-:W-:Y:S05]  /*2ae0*/  @!P0 BRA `(.L_x_45) ;  /* 0x0000004400d08947 */ /* 0x002fea0003800000 */
.L_x_119:
[----:B------:R-:W-:-:S04]  /*2af0*/  UIADD3 UR4, UPT, UPT, UR4, 0x1, URZ ;  /* 0x0000000104047890 */ /* 0x000fc8000fffe0ff */
[----:B------:R-:W-:-:S04]  /*2b00*/  UISETP.NE.AND UP0, UPT, UR4, 0xd, UPT ;  /* 0x0000000d0400788c */ /* 0x000fc8000bf05270 */
[----:B------:R-:W-:Y:S02]  /*2b10*/  USEL UR6, URZ, 0x1, UP0 ;  /* 0x00000001ff067887 */ /* 0x000fe40008000000 */
[----:B------:R-:W-:-:S04]  /*2b20*/  USEL UR4, UR4, URZ, UP0 ;  /* 0x000000ff04047287 */ /* 0x000fc80008000000 */
[----:B------:R-:W-:Y:S01]  /*2b30*/  ULEA UR5, UR4, UR7, 0x3 ;  /* 0x0000000704057291 */ /* 0x000fe2000f8e18ff */
[----:B------:R-:W-:-:S04]  /*2b40*/  LOP3.LUT R2, R2, UR6, RZ, 0x3c, !PT ;  /* 0x0000000602027c12 */ /* 0x000fc8000f8e3cff */
[----:B-1----:R-:W-:-:S04]  /*2b50*/  SHF.L.U32 R3, R2, 0x1f, RZ ;  /* 0x0000001f02037819 */ /* 0x002fc800000006ff */
[----:B------:R-:W1:Y:S02]  /*2b60*/  SYNCS.PHASECHK.TRANS64.TRYWAIT P0, [UR5], R3 ;  /* 0x00000003ff0075a7 */ /* 0x000e640008001105 */
[----:B-1----:R-:W-:Y:S05]  /*2b70*/  @!P0 BRA `(.L_x_46) ;  /* 0x0000004400c48947 */ /* 0x002fea0003800000 */
.L_x_121:
        /* <DEDUP_REMOVED lines=9> */
.L_x_123:
        /* <DEDUP_REMOVED lines=9> */
.L_x_125:
        /* <DEDUP_REMOVED lines=9> */
.L_x_127:
        /* <DEDUP_REMOVED lines=9> */
.L_x_129:
        /* <DEDUP_REMOVED lines=9> */
.L_x_131:
        /* <DEDUP_REMOVED lines=9> */
.L_x_133:
        /* <DEDUP_REMOVED lines=9> */
.L_x_135:
        /* <DEDUP_REMOVED lines=9> */
.L_x_137:
        /* <DEDUP_REMOVED lines=9> */
.L_x_139:
[----:B------:R-:W-:-:S04]  /*3090*/  UIADD3 UR4, UPT, UPT, UR4, 0x1, URZ ;  /* 0x0000000104047890 */ /* 0x000fc8000fffe0ff */
[----:B------:R-:W-:-:S04]  /*30a0*/  UISETP.NE.AND UP0, UPT, UR4, 0xd, UPT ;  /* 0x0000000d0400788c */ /* 0x000fc8000bf05270 */
[----:B------:R-:W-:Y:S02]  /*30b0*/  USEL UR5, URZ, 0x1, UP0 ;  /* 0x00000001ff057887 */ /* 0x000fe40008000000 */
[----:B------:R-:W-:-:S04]  /*30c0*/  USEL UR4, UR4, URZ, UP0 ;  /* 0x000000ff04047287 */ /* 0x000fc80008000000 */
[----:B------:R-:W-:Y:S01]  /*30d0*/  ULEA UR4, UR4, UR7, 0x3 ;  /* 0x0000000704047291 */ /* 0x000fe2000f8e18ff */
[----:B------:R-:W-:-:S04]  /*30e0*/  LOP3.LUT R2, R2, UR5, RZ, 0x3c, !PT ;  /* 0x0000000502027c12 */ /* 0x000fc8000f8e3cff */
[----:B------:R-:W-:Y:S01]  /*30f0*/  SHF.L.U32 R2, R2, 0x1f, RZ ;  /* 0x0000001f02027819 */ /* 0x000fe200000006ff */
[----:B-1----:R-:W-:-:S07]  /*3100*/  IMAD.U32 R0, RZ, RZ, UR4 ;  /* 0x00000004ff007e24 */ /* 0x002fce000f8e00ff */
.L_x_56:
[----:B-1----:R1:W2:Y:S02]  /*3110*/  SYNCS.PHASECHK.TRANS64.TRYWAIT P0, [R0+URZ], R2 ;  /* 0x00000002000075a7 */ /* 0x0022a400080011ff */
[----:B--2---:R-:W-:Y:S05]  /*3120*/  @!P0 NANOSLEEP.SYNCS 0x989680 ;  /* 0x009896800000895d */ /* 0x004fea0003900000 */
[----:B------:R-:W2:Y:S02]  /*3130*/  @!P0 SYNCS.PHASECHK.TRANS64 P0, [R0+URZ], R2 ;  /* 0x00000002000085a7 */ /* 0x000ea400080010ff */
[----:B--2---:R-:W-:Y:S05]  /*3140*/  @P0 EXIT ;  /* 0x000000000000094d */ /* 0x004fea0003800000 */
[----:B------:R-:W-:Y:S05]  /*3150*/  BRA `(.L_x_56) ;  /* 0xfffffffc00ec7947 */ /* 0x000fea000383ffff */
.L_x_23:
[----:B------:R-:W-:-:S04]  /*3160*/  UISETP.NE.AND UP0, UPT, UR48, URZ, UPT ;  /* 0x000000ff3000728c */ /* 0x000fc8000bf05270 */
[----:B------:R-:W-:-:S09]  /*3170*/  UISETP.NE.OR UP0, UPT, UR22, 0x1, UP0 ;  /* 0x000000011600788c */ /* 0x000fd20008705670 */
[----:B------:R-:W-:Y:S05]  /*3180*/  BRA.U UP0, `(.L_x_57) ;  /* 0x0000000500487547 */ /* 0x000fea000b800000 */
[----:B------:R-:W-:Y:S01]  /*3190*/  ISETP.GE.U32.AND P2, PT, R0, 0x8, PT ;  /* 0x000000080000780c */ /* 0x000fe20003f46070 */
[----:B------:R-:W-:Y:S01]  /*31a0*/  IMAD.MOV.U32 R12, RZ, RZ, 0x1 ;  /* 0x00000001ff0c7424 */ /* 0x000fe200078e00ff */
[----:B------:R-:W-:Y:S02]  /*31b0*/  CS2R R10, SRZ ;  /* 0x00000000000a7805 */ /* 0x000fe4000001ff00 */
[----:B------:R-:W-:Y:S01]  /*31c0*/  CS2R R8, SRZ ;  /* 0x0000000000087805 */ /* 0x000fe2000001ff00 */
[----:B------:R-:W-:Y:S01]  /*31d0*/  UMOV UR6, 0x400 ;  /* 0x0000040000067882 */ /* 0x000fe20000000000 */
[----:B------:R-:W-:Y:S01]  /*31e0*/  UMOV UR5, URZ ;  /* 0x000000ff00057c82 */ /* 0x000fe20008000000 */
[----:B------:R-:W-:-:S12]  /*31f0*/  ULEA UR6, UR48, UR6, 0x18 ;  /* 0x0000000630067291 */ /* 0x000fd8000f8ec0ff */
.L_x_61:
[----:B------:R-:W-:Y:S02]  /*3200*/  LEA R2, R8, UR6, 0x3 ;  /* 0x0000000608027c11 */ /* 0x000fe4000f8e18ff */
[----:B------:R-:W-:-:S03]  /*3210*/  SHF.L.U32 R4, R9, 0x1f, RZ ;  /* 0x0000001f09047819 */ /* 0x000fc600000006ff */
[----:B------:R-:W-:Y:S01]  /*3220*/  VIADD R5, R2, 0x160 ;  /* 0x0000016002057836 */ /* 0x000fe20000000000 */
[----:B------:R-:W2:Y:S02]  /*3230*/  SYNCS.PHASECHK.TRANS64.TRYWAIT P0, [R2+URZ+0x150], R4 ;  /* 0x00015004020075a7 */ /* 0x000ea400080011ff */
[----:B--2---:R-:W-:Y:S05]  /*3240*/  @!P0 BRA `(.L_x_58) ;  /* 0x0000004400008947 */ /* 0x004fea0003800000 */
.L_x_140:
[----:B------:R-:W-:Y:S01]  /*3250*/  ULEA UR4, UR5, UR6, 0x3 ;  /* 0x0000000605047291 */ /* 0x000fe2000f8e18ff */
[----:B--2---:R-:W-:Y:S01]  /*3260*/  PRMT R2, RZ, 0x654, R5 ;  /* 0x00000654ff027816 */ /* 0x004fe20000000005 */
[----:B------:R-:W-:Y:S01]  /*3270*/  @!P2 IMAD.MOV.U32 R4, RZ, RZ, 0x10 ;  /* 0x00000010ff04a424 */ /* 0x000fe200078e00ff */
[----:B------:R-:W-:Y:S01]  /*3280*/  SHF.L.U32 R5, R12, 0x1f, RZ ;  /* 0x0000001f0c057819 */ /* 0x000fe200000006ff */
[----:B------:R-:W-:Y:S01]  /*3290*/  UIADD3 UR7, UPT, UPT, UR4, 0xf0, URZ ;  /* 0x000000f004077890 */ /* 0x000fe2000fffe0ff */
[----:B------:R2:W-:Y:S05]  /*32a0*/  SYNCS.ARRIVE.TRANS64.RED.A1T0 RZ, [R2+URZ], RZ ;  /* 0x000000ff02ff79a7 */ /* 0x0005ea00081004ff */
[----:B------:R-:W-:Y:S01]  /*32b0*/  IMAD.U32 R6, RZ, RZ, UR7 ;  /* 0x00000007ff067e24 */ /* 0x000fe2000f8e00ff */
[----:B------:R-:W3:Y:S04]  /*32c0*/  SYNCS.PHASECHK.TRANS64.TRYWAIT P0, [UR4+0x100], R5 ;  /* 0x00010005ff0075a7 */ /* 0x000ee80008001104 */
[----:B------:R-:W-:Y:S01]  /*32d0*/  PRMT R6, R0, 0x654, R6 ;  /* 0x0000065400067816 */ /* 0x000fe20000000006 */
[----:B--23--:R-:W-:Y:S06]  /*32e0*/  @!P0 BRA `(.L_x_59) ;  /* 0x0000004000ec8947 */ /* 0x00cfec0003800000 */
.L_x_142:
[----:B------:R-:W-:Y:S01]  /*32f0*/  ULEA UR8, UR5, UR6, 0x4 ;  /* 0x0000000605087291 */ /* 0x000fe2000f8e20ff */
[----:B------:R-:W-:Y:S01]  /*3300*/  SEL R3, R6, R3, !P2 ;  /* 0x0000000306037207 */ /* 0x000fe20005000000 */
[----:B------:R-:W-:Y:S01]  /*3310*/  UIADD3 UR9, UPT, UPT, UR4, 0xf0, URZ ;  /* 0x000000f004097890 */ /* 0x000fe2000fffe0ff */
[----:B--2---:R-:W-:Y:S01]  /*3320*/  LEA R2, R11, UR6, 0x3 ;  /* 0x000000060b027c11 */ /* 0x004fe2000f8e18ff */
[----:B------:R-:W-:Y:S01]  /*3330*/  UIADD3 UR8, UPT, UPT, UR8, 0x180, URZ ;  /* 0x0000018008087890 */ /* 0x000fe2000fffe0ff */
[----:B------:R2:W-:Y:S01]  /*3340*/  @!P2 SYNCS.ARRIVE.TRANS64.RED RZ, [R3+URZ], R4 ;  /* 0x0000000403ffa9a7 */ /* 0x0005e200080004ff */
[----:B------:R-:W-:Y:S01]  /*3350*/  UIADD3 UR4, UPT, UPT, UR5, 0x1, URZ ;  /* 0x0000000105047890 */ /* 0x000fe2000fffe0ff */
[----:B------:R-:W-:-:S03]  /*3360*/  VIADD R8, R8, 0x1 ;  /* 0x0000000108087836 */ /* 0x000fc60000000000 */
[----:B------:R-:W-:Y:S02]  /*3370*/  UISETP.NE.AND UP0, UPT, UR4, 0x2, UPT ;  /* 0x000000020400788c */ /* 0x000fe4000bf05270 */
[----:B------:R-:W-:Y:S01]  /*3380*/  ISETP.NE.AND P0, PT, R8, 0x2, PT ;  /* 0x000000020800780c */ /* 0x000fe20003f05270 */
[----:B------:R-:W-:Y:S06]  /*3390*/  UGETNEXTWORKID.BROADCAST [UR8], [UR9] ;  /* 0x00000000080073ca */ /* 0x000fec0008000100 */
[----:B------:R-:W-:Y:S02]  /*33a0*/  USEL UR7, URZ, 0x1, UP0 ;  /* 0x00000001ff077887 */ /* 0x000fe40008000000 */
[----:B------:R-:W-:-:S04]  /*33b0*/  USEL UR5, UR4, URZ, UP0 ;  /* 0x000000ff04057287 */ /* 0x000fc80008000000 */
[----:B------:R-:W-:Y:S02]  /*33c0*/  LOP3.LUT R12, R12, UR7, RZ, 0x3c, !PT ;  /* 0x000000070c0c7c12 */ /* 0x000fe4000f8e3cff */
[----:B--2---:R-:W-:-:S04]  /*33d0*/  SHF.L.U32 R4, R10, 0x1f, RZ ;  /* 0x0000001f0a047819 */ /* 0x004fc800000006ff */
[----:B------:R-:W2:Y:S02]  /*33e0*/  SYNCS.PHASECHK.TRANS64.TRYWAIT P1, [R2+URZ+0xf0], R4 ;  /* 0x0000f004020075a7 */ /* 0x000ea400080211ff */
[----:B--2---:R-:W-:Y:S05]  /*33f0*/  @!P1 BRA `(.L_x_60) ;  /* 0x0000004000c09947 */ /* 0x004fea0003800000 */
.L_x_143:
[C---:B--2---:R-:W-:Y:S01]  /*3400*/  LEA R4, R11.reuse, UR6, 0x4 ;  /* 0x000000060b047c11 */ /* 0x044fe2000f8e20ff */
[----:B------:R-:W-:Y:S01]  /*3410*/  VIADD R2, R2, 0x100 ;  /* 0x0000010002027836 */ /* 0x000fe20000000000 */
[----:B------:R-:W-:Y:S01]  /*3420*/  SEL R8, R8, RZ, P0 ;  /* 0x000000ff08087207 */ /* 0x000fe20000000000 */
[----:B------:R-:W-:-:S03]  /*3430*/  VIADD R11, R11, 0x1 ;  /* 0x000000010b0b7836 */ /* 0x000fc60000000000 */
[----:B------:R-:W2:Y:S01]  /*3440*/  LDS.128 R4, [R4+0x180] ;  /* 0x0001800004047984 */ /* 0x000ea20000000c00 */
[----:B------:R-:W-:Y:S02]  /*3450*/  PRMT R2, RZ, 0x654, R2 ;  /* 0x00000654ff027816 */ /* 0x000fe40000000002 */
[C---:B------:R-:W-:Y:S01]  /*3460*/  ISETP.NE.AND P1, PT, R11.reuse, 0x2, PT ;  /* 0x000000020b00780c */ /* 0x040fe20003f25270 */
[----:B------:R-:W-:Y:S01]  /*3470*/  @!PT LDS RZ, [RZ] ;  /* 0x00000000fffff984 */ /* 0x000fe20000000800 */
[----:B------:R-:W-:Y:S01]  /*3480*/  @!PT LDS RZ, [RZ] ;  /* 0x00000000fffff984 */ /* 0x000fe20000000800 */
[----:B------:R-:W-:Y:S01]  /*3490*/  @!PT LDS RZ, [RZ] ;  /* 0x00000000fffff984 */ /* 0x000fe20000000800 */
[----:B------:R-:W-:Y:S01]  /*34a0*/  @!PT LDS RZ, [RZ] ;  /* 0x00000000fffff984 */ /* 0x000fe20000000800 */
[----:B------:R3:W-:Y:S06]  /*34b0*/  MEMBAR.ALL.CTA ;  /* 0x0000000000007992 */ /* 0x0007ec0000008000 */
[----:B---3--:R-:W3:Y:S01]  /*34c0*/  FENCE.VIEW.ASYNC.S ;  /* 0x00000000000073c6 */ /* 0x008ee20000000000 */
[----:B------:R-:W-:Y:S01]  /*34d0*/  SEL R11, R11, RZ, P1 ;  /* 0x000000ff0b0b7207 */ /* 0x000fe20000800000 */
[----:B---3--:R3:W-:Y:S01]  /*34e0*/  SYNCS.ARRIVE.TRANS64.RED.A1T0 RZ, [R2+URZ], RZ ;  /* 0x000000ff02ff79a7 */ /* 0x0087e200081004ff */
[----:B--2---:R-:W-:-:S02]  /*34f0*/  LOP3.LUT P3, RZ, R6, 0x1, RZ, 0xc0, !PT ;  /* 0x0000000106ff7812 */ /* 0x004fc4000786c0ff */
[----:B------:R-:W-:-:S04]  /*3500*/  SEL R4, RZ, 0x1, P1 ;  /* 0x00000001ff047807 */ /* 0x000fc80000800000 */
[----:B------:R-:W-:Y:S02]  /*3510*/  LOP3.LUT R10, R10, R4, RZ, 0x3c, !PT ;  /* 0x000000040a0a7212 */ /* 0x000fe400078e3cff */
[----:B---3--:R-:W-:-:S04]  /*3520*/  SEL R2, RZ, 0x1, P0 ;  /* 0x00000001ff027807 */ /* 0x008fc80000000000 */
[----:B------:R-:W-:Y:S01]  /*3530*/  LOP3.LUT R9, R9, R2, RZ, 0x3c, !PT ;  /* 0x0000000209097212 */ /* 0x000fe200078e3cff */
[----:B------:R-:W-:Y:S06]  /*3540*/  @P3 BRA `(.L_x_61) ;  /* 0xfffffffc002c3947 */ /* 0x000fec000383ffff */
[----:B------:R-:W-:Y:S01]  /*3550*/  ULEA UR4, UR5, UR6, 0x3 ;  /* 0x0000000605047291 */ /* 0x000fe2000f8e18ff */
[----:B------:R-:W-:-:S08]  /*3560*/  SHF.L.U32 R2, R12, 0x1f, RZ ;  /* 0x0000001f0c027819 */ /* 0x000fd000000006ff */
[----:B------:R-:W2:Y:S02]  /*3570*/  SYNCS.PHASECHK.TRANS64 P0, [UR4+0x100], R2 ;  /* 0x00010002ff0075a7 */ /* 0x000ea40008001004 */
[----:B--2---:R-:W-:Y:S05]  /*3580*/  @P0 BRA `(.L_x_62) ;  /* 0x0000000000080947 */ /* 0x004fea0003800000 */
[----:B------:R-:W2:Y:S02]  /*3590*/  SYNCS.PHASECHK.TRANS64.TRYWAIT P0, [UR4+0x100], R2 ;  /* 0x00010002ff0075a7 */ /* 0x000ea40008001104 */
[----:B--2---:R-:W-:Y:S05]  /*35a0*/  @!P0 BRA `(.L_x_63) ;  /* 0x0000004000688947 */ /* 0x004fea0003800000 */
.L_x_62:
[----:B------:R-:W-:-:S04]  /*35b0*/  UIADD3 UR7, UPT, UPT, UR5, 0x1, URZ ;  /* 0x0000000105077890 */ /* 0x000fc8000fffe0ff */
[----:B------:R-:W-:-:S04]  /*35c0*/  UISETP.NE.AND UP0, UPT, UR7, 0x2, UPT ;  /* 0x000000020700788c */ /* 0x000fc8000bf05270 */
[----:B------:R-:W-:Y:S02]  /*35d0*/  USEL UR8, URZ, 0x1, UP0 ;  /* 0x00000001ff087887 */ /* 0x000fe40008000000 */
[----:B------:R-:W-:-:S04]  /*35e0*/  USEL UR7, UR7, URZ, UP0 ;  /* 0x000000ff07077287 */ /* 0x000fc80008000000 */
[----:B------:R-:W-:Y:S01]  /*35f0*/  ULEA UR7, UR7, UR6, 0x3 ;  /* 0x0000000607077291 */ /* 0x000fe2000f8e18ff */
[----:B--2---:R-:W-:-:S04]  /*3600*/  LOP3.LUT R2, R12, UR8, RZ, 0x3c, !PT ;  /* 0x000000080c027c12 */ /* 0x004fc8000f8e3cff */
[----:B------:R-:W-:-:S04]  /*3610*/  SHF.L.U32 R0, R2, 0x1f, RZ ;  /* 0x0000001f02007819 */ /* 0x000fc800000006ff */
[----:B------:R-:W2:Y:S02]  /*3620*/  SYNCS.PHASECHK.TRANS64 P0, [UR7+0x100], R0 ;  /* 0x00010000ff0075a7 */ /* 0x000ea40008001007 */
[----:B-12---:R-:W-:Y:S05]  /*3630*/  @P0 EXIT ;  /* 0x000000000000094d */ /* 0x006fea0003800000 */
[----:B------:R-:W-:Y:S02]  /*3640*/  SHF.L.U32 R2, R2, 0x1f, RZ ;  /* 0x0000001f02027819 */ /* 0x000fe400000006ff */
[----:B------:R-:W-:-:S07]  /*3650*/  MOV R0, UR7 ;  /* 0x0000000700007c02 */ /* 0x000fce0008000f00 */
.L_x_64:
[----:B-1----:R1:W2:Y:S02]  /*3660*/  SYNCS.PHASECHK.TRANS64.TRYWAIT P0, [R0+URZ+0x100], R2 ;  /* 0x00010002000075a7 */ /* 0x0022a400080011ff */
[----:B--2---:R-:W-:Y:S05]  /*3670*/  @!P0 NANOSLEEP.SYNCS 0x989680 ;  /* 0x009896800000895d */ /* 0x004fea0003900000 */
[----:B------:R-:W2:Y:S02]  /*3680*/  @!P0 SYNCS.PHASECHK.TRANS64 P0, [R0+URZ+0x100], R2 ;  /* 0x00010002000085a7 */ /* 0x000ea400080010ff */
[----:B--2---:R-:W-:Y:S05]  /*3690*/  @P0 EXIT ;  /* 0x000000000000094d */ /* 0x004fea0003800000 */
[----:B------:R-:W-:Y:S05]  /*36a0*/  BRA `(.L_x_64) ;  /* 0xfffffffc00ec7947 */ /* 0x000fea000383ffff */
.L_x_57:
[----:B------:R-:W-:Y:S05]  /*36b0*/  BRA.U UP4, `(.L_x_65) ;  /* 0x0000000d04d47547 */ /* 0x000fea000b800000 */
[----:B------:R-:W-:Y:S01]  /*36c0*/  UMOV UR4, 0x40 ;  /* 0x0000004000047882 */ /* 0x000fe20000000000 */
[----:B------:R-:W-:Y:S01]  /*36d0*/  NOP ;  /* 0x0000000000007918 */ /* 0x000fe20000000000 */
[----:B------:R-:W-:Y:S01]  /*36e0*/  ULEA UR5, UR48, UR4, 0x18 ;  /* 0x0000000430057291 */ /* 0x000fe2000f8ec0ff */
[----:B------:R-:W-:Y:S02]  /*36f0*/  UMOV UR6, 0x400 ;  /* 0x0000040000067882 */ /* 0x000fe40000000000 */
[----:B------:R-:W-:-:S06]  /*3700*/  ULEA UR6, UR48, UR6, 0x18 ;  /* 0x0000000630067291 */ /* 0x000fcc000f8ec0ff */
[----:B------:R-:W2:Y:S02]  /*3710*/  LDS.U8 R0, [UR5+0x1c] ;  /* 0x00001c05ff007984 */ /* 0x000ea40008000000 */
[----:B--2---:R-:W-:-:S13]  /*3720*/  ISETP.NE.AND P0, PT, R0, RZ, PT ;  /* 0x000000ff0000720c */ /* 0x004fda0003f05270 */
[----:B------:R-:W-:Y:S05]  /*3730*/  @P0 BRA `(.L_x_66) ;  /* 0x0000000000580947 */ /* 0x000fea0003800000 */
[----:B------:R-:W-:-:S13]  /*3740*/  ELECT P0, URZ, PT ;  /* 0x0000000000ff782f */ /* 0x000fda0003800000 */
[----:B------:R-:W-:Y:S05]  /*3750*/  @!P0 BRA `(.L_x_67) ;  /* 0x0000000000608947 */ /* 0x000fea0003800000 */
[----:B------:R-:W-:Y:S01]  /*3760*/  UMOV UR4, 0x10 ;  /* 0x0000001000047882 */ /* 0x000fe20000000000 */
[----:B------:R-:W-:Y:S01]  /*3770*/  HFMA2 R0, -RZ, RZ, 0, 5.9604644775390625e-08 ;  /* 0x00000001ff007431 */ /* 0x000fe200000001ff */
[----:B------:R-:W-:-:S03]  /*3780*/  MOV R3, 0xffff ;  /* 0x0000ffff00037802 */ /* 0x000fc60000000f00 */
[----:B------:R-:W-:Y:S04]  /*3790*/  DEPBAR.LE SB2, 0x36 ;  /* 0x0000ad800000791a */ /* 0x000fe80000000000 */
[----:B------:R-:W2:Y:S02]  /*37a0*/  UTCATOMSWS.FIND_AND_SET.ALIGN UP0, UR4, UR4 ;  /* 0x00000004000475e3 */ /* 0x000ea40008000800 */
[----:B--2---:R-:W-:Y:S01]  /*37b0*/  MOV R4, UR4 ;  /* 0x0000000400047c02 */ /* 0x004fe20008000f00 */
[----:B------:R-:W-:Y:S06]  /*37c0*/  BRA.U UP0, `(.L_x_68) ;  /* 0x0000000100187547 */ /* 0x000fec000b800000 */
.L_x_69:
[----:B------:R-:W-:Y:S05]  /*37d0*/  NANOSLEEP 0x64 ;  /* 0x000000640000795d */ /* 0x000fea0003800000 */
[----:B------:R-:W-:-:S05]  /*37e0*/  UMOV UR4, 0x10 ;  /* 0x0000001000047882 */ /* 0x000fca0000000000 */
[----:B------:R-:W-:Y:S04]  /*37f0*/  DEPBAR.LE SB2, 0x36 ;  /* 0x0000ad800000791a */ /* 0x000fe80000000000 */
[----:B------:R-:W2:Y:S02]  /*3800*/  UTCATOMSWS.FIND_AND_SET.ALIGN UP0, UR4, UR4 ;  /* 0x00000004000475e3 */ /* 0x000ea40008000800 */
[----:B--2---:R-:W-:Y:S01]  /*3810*/  MOV R4, UR4 ;  /* 0x0000000400047c02 */ /* 0x004fe20008000f00 */
[----:B------:R-:W-:Y:S05]  /*3820*/  BRA.U !UP0, `(.L_x_69) ;  /* 0xfffffffd08e87547 */ /* 0x000fea000b83ffff */
.L_x_68:
[-C--:B------:R-:W-:Y:S02]  /*3830*/  SHF.L.U32 R3, R3, R4.reuse, RZ ;  /* 0x0000000403037219 */ /* 0x080fe400000006ff */
[----:B------:R-:W-:Y:S01]  /*3840*/  SHF.L.U32 R0, R0, R4, RZ ;  /* 0x0000000400007219 */ /* 0x000fe200000006ff */
[----:B------:R-:W-:Y:S02]  /*3850*/  IMAD.SHL.U32 R4, R4, 0x20, RZ ;  /* 0x0000002004047824 */ /* 0x000fe400078e00ff */
[----:B------:R2:W-:Y:S04]  /*3860*/  ATOMS.OR RZ, [UR5+0x14], R3 ;  /* 0x00001403ffff798c */ /* 0x0005e8000b000005 */
[----:B------:R2:W-:Y:S04]  /*3870*/  ATOMS.OR RZ, [UR5+0x18], R0 ;  /* 0x00001800ffff798c */ /* 0x0005e8000b000005 */
[----:B------:R2:W-:Y:S01]  /*3880*/  STS [UR6+0x1a0], R4 ;  /* 0x0001a004ff007988 */ /* 0x0005e20008000806 */
[----:B------:R-:W-:Y:S05]  /*3890*/  BRA `(.L_x_67) ;  /* 0x0000000000107947 */ /* 0x000fea0003800000 */
.L_x_66:
[----:B------:R-:W-:Y:S02]  /*38a0*/  MOV R0, 0xffffffff ;  /* 0xffffffff00007802 */ /* 0x000fe40000000f00 */
[----:B------:R-:W-:-:S03]  /*38b0*/  MOV R4, 0x38e0 ;  /* 0x000038e000047802 */ /* 0x000fc60000000f00 */
[----:B------:R2:W-:Y:S04]  /*38c0*/  STS [UR6+0x1a0], R0 ;  /* 0x0001a000ff007988 */ /* 0x0005e80008000806 */
[----:B-12--5:R-:W-:Y:S05]  /*38d0*/  CALL.REL.NOINC `($__internal_1_$__cuda_sm10x_tcgen05_guardrail_trap_phase_invalid_during_alloc) ;  /* 0x0000004000e87944 */ /* 0x026fea0003c00000 */
.L_x_67:
[----:B------:R-:W-:Y:S05]  /*38e0*/  WARPSYNC.ALL ;  /* 0x0000000000007948 */ /* 0x000fea0003800000 */
[----:B------:R-:W3:Y:S01]  /*38f0*/  S2UR UR4, SR_CgaCtaId ;  /* 0x00000000000479c3 */ /* 0x000ee20000008800 */
[----:B------:R-:W-:Y:S01]  /*3900*/  UMOV UR26, 0x400 ;  /* 0x00000400001a7882 */ /* 0x000fe20000000000 */
[----:B------:R-:W-:-:S06]  /*3910*/  NOP ;  /* 0x0000000000007918 */ /* 0x000fcc0000000000 */
[----:B------:R-:W-:Y:S06]  /*3920*/  BAR.ARV 0x6, 0xa0 ;  /* 0x0182800000007b1d */ /* 0x000fec0000002000 */
[----:B------:R-:W4:Y:S01]  /*3930*/  LDCU UR5, c[0x0][0x38c] ;  /* 0x00007180ff0577ac */ /* 0x000f220008000800 */
[----:B------:R-:W-:Y:S01]  /*3940*/  LOP3.LUT R2, R2, 0xffff, RZ, 0xc0, !PT ;  /* 0x0000ffff02027812 */ /* 0x000fe200078ec0ff */
[----:B------:R-:W-:Y:S01]  /*3950*/  IMAD.MOV.U32 R11, RZ, RZ, 0x1 ;  /* 0x00000001ff0b7424 */ /* 0x000fe200078e00ff */
[----:B------:R-:W-:Y:S01]  /*3960*/  CS2R R8, SRZ ;  /* 0x0000000000087805 */ /* 0x000fe2000001ff00 */
[----:B------:R-:W1:Y:S01]  /*3970*/  LDCU UR7, c[0x0][0x38c] ;  /* 0x00007180ff0777ac */ /* 0x000e620008000800 */
[----:B------:R-:W-:Y:S01]  /*3980*/  R2UR UR27, R2 ;  /* 0x00000000021b72ca */ /* 0x000fe200000e0000 */
[----:B------:R-:W-:Y:S01]  /*3990*/  IMAD.MOV.U32 R10, RZ, RZ, RZ ;  /* 0x000000ffff0a7224 */ /* 0x000fe200078e00ff */
[----:B------:R-:W-:Y:S01]  /*39a0*/  UMOV UR30, URZ ;  /* 0x000000ff001e7c82 */ /* 0x000fe20008000000 */
[----:B------:R-:W-:Y:S01]  /*39b0*/  UMOV UR24, URZ ;  /* 0x000000ff00187c82 */ /* 0x000fe20008000000 */
[----:B---3--:R-:W-:Y:S01]  /*39c0*/  ULEA UR26, UR4, UR26, 0x18 ;  /* 0x0000001a041a7291 */ /* 0x008fe2000f8ec0ff */
[----:B------:R-:W-:Y:S01]  /*39d0*/  UMOV UR38, 0x0 ;  /* 0x0000000000267882 */ /* 0x000fe20000000000 */
[----:B------:R-:W-:-:S02]  /*39e0*/  UMOV UR39, 0x4100010 ;  /* 0x0410001000277882 */ /* 0x000fc40000000000 */
[----:B------:R-:W-:Y:S02]  /*39f0*/  UIADD3 UR4, UPT, UPT, UR26, 0x2400, URZ ;  /* 0x000024001a047890 */ /* 0x000fe4000fffe0ff */
[----:B------:R-:W-:Y:S02]  /*3a00*/  UIADD3 UR6, UPT, UPT, UR26, 0x1c400, URZ ;  /* 0x0001c4001a067890 */ /* 0x000fe4000fffe0ff */
[----:B----4-:R-:W-:Y:S01]  /*3a10*/  UIADD3 UR5, UPT, UPT, UR5, 0x7f, URZ ;  /* 0x0000007f05057890 */ /* 0x010fe2000fffe0ff */
[----:B--2---:R-:W2:Y:S01]  /*3a20*/  LDS R0, [UR26+0x1a0] ;  /* 0x0001a01aff007984 */ /* 0x004ea20008000800 */
[----:B-1----:R-:W-:Y:S01]  /*3a30*/  UMOV UR36, 0x0 ;  /* 0x0000000000247882 */ /* 0x002fe20000000000 */
[----:B------:R-:W-:Y:S01]  /*3a40*/  UMOV UR37, 0x4100010 ;  /* 0x0410001000257882 */ /* 0x000fe20000000000 */
[----:B------:R-:W-:Y:S02]  /*3a50*/  USHF.R.S32.HI UR40, URZ, 0x1f, UR5 ;  /* 0x0000001fff287899 */ /* 0x000fe40008011405 */
[----:B------:R-:W-:-:S02]  /*3a60*/  UISETP.GE.AND UP4, UPT, UR7, 0x1, UPT ;  /* 0x000000010700788c */ /* 0x000fc4000bf86270 */
[----:B------:R-:W-:Y:S02]  /*3a70*/  ULEA.HI UR40, UR40, UR5, URZ, 0x7 ;  /* 0x0000000528287291 */ /* 0x000fe4000f8f38ff */
[----:B------:R-:W-:Y:S02]  /*3a80*/  USHF.R.U32.HI UR5, URZ, 0x4, UR4 ;  /* 0x00000004ff057899 */ /* 0x000fe40008011604 */
[----:B------:R-:W-:Y:S02]  /*3a90*/  USHF.R.S32.HI UR40, URZ, 0x7, UR40 ;  /* 0x00000007ff287899 */ /* 0x000fe40008011428 */
[----:B------:R-:W-:Y:S02]  /*3aa0*/  USHF.R.U32.HI UR4, URZ, 0x4, UR6 ;  /* 0x00000004ff047899 */ /* 0x000fe40008011606 */
[----:B------:R-:W-:Y:S02]  /*3ab0*/  UISETP.LT.AND UP0, UPT, UR40, 0x1, UPT ;  /* 0x000000012800788c */ /* 0x000fe4000bf01270 */
[----:B------:R-:W-:-:S02]  /*3ac0*/  ULOP3.LUT UR5, UR5, 0x3fff, URZ, 0xc0, !UPT ;  /* 0x00003fff05057892 */ /* 0x000fc4000f8ec0ff */
[----:B------:R-:W-:Y:S02]  /*3ad0*/  ULOP3.LUT UR4, UR4, 0x3fff, URZ, 0xc0, !UPT ;  /* 0x00003fff04047892 */ /* 0x000fe4000f8ec0ff */
[----:B------:R-:W-:Y:S02]  /*3ae0*/  USEL UR41, UR40, 0x1, !UP0 ;  /* 0x0000000128297887 */ /* 0x000fe4000c000000 */
[----:B------:R-:W-:Y:S02]  /*3af0*/  ULOP3.LUT UR28, UR5, 0x10000, URZ, 0xfc, !UPT ;  /* 0x00010000051c7892 */ /* 0x000fe4000f8efcff */
[----:B------:R-:W-:Y:S02]  /*3b00*/  ULOP3.LUT UR29, UR4, 0x10000, URZ, 0xfc, !UPT ;  /* 0x00010000041d7892 */ /* 0x000fe4000f8efcff */
[----:B------:R-:W-:Y:S01]  /*3b10*/  UIADD3 UR41, UPT, UPT, -UR41, URZ, URZ ;  /* 0x000000ff29297290 */ /* 0x000fe2000fffe1ff */
[----:B------:R-:W-:Y:S01]  /*3b20*/  UMOV UR34, 0x0 ;  /* 0x0000000000227882 */ /* 0x000fe20000000000 */
[----:B------:R-:W-:Y:S01]  /*3b30*/  UMOV UR35, 0x4100010 ;  /* 0x0410001000237882 */ /* 0x000fe20000000000 */
[----:B------:R-:W-:Y:S01]  /*3b40*/  UMOV UR32, 0x0 ;  /* 0x0000000000207882 */ /* 0x000fe20000000000 */
[----:B------:R-:W-:Y:S01]  /*3b50*/  UMOV UR33, 0x4100010 ;  /* 0x0410001000217882 */ /* 0x000fe20000000000 */
[----:B--2---:R-:W-:-:S15]  /*3b60*/  R2UR UR42, R0 ;  /* 0x00000000002a72ca */ /* 0x004fde00000e0000 */
.L_x_76:
[----:B------:R-:W-:Y:S02]  /*3b70*/  LEA R0, R10, UR26, 0x3 ;  /* 0x0000001a0a007c11 */ /* 0x000fe4000f8e18ff */
[----:B------:R-:W-:Y:S02]  /*3b80*/  SHF.L.U32 R2, R9, 0x1f, RZ ;  /* 0x0000001f09027819 */ /* 0x000fe400000006ff */
[----:B------:R-:W-:Y:S01]  /*3b90*/  PLOP3.LUT P0, PT, PT, PT, UP4, 0x80, 0x8 ;  /* 0x000000000008781c */ /* 0x000fe20003f0f048 */
[----:B------:R-:W-:Y:S01]  /*3ba0*/  VIADD R3, R0, 0x100 ;  /* 0x0000010000037836 */ /* 0x000fe20000000000 */
[----:B-1----:R-:W1:Y:S02]  /*3bb0*/  SYNCS.PHASECHK.TRANS64.TRYWAIT P1, [R0+URZ+0xf0], R2 ;  /* 0x0000f002000075a7 */ /* 0x002e6400080211ff */
[----:B-1-3--:R-:W-:Y:S09]  /*3bc0*/  @!P1 BRA `(.L_x_70) ;  /* 0x0000003800f89947 */ /* 0x00aff20003800000 */
.L_x_145:
[----:B------:R-:W-:Y:S01]  /*3bd0*/  LEA R4, R10, UR26, 0x4 ;  /* 0x0000001a0a047c11 */ /* 0x000fe2000f8e20ff */
[----:B------:R-:W-:Y:S01]  /*3be0*/  @UP4 ULEA UR4, UR24, UR26, 0x3 ;  /* 0x0000001a18044291 */ /* 0x000fe2000f8e18ff */
[----:B------:R-:W-:Y:S01]  /*3bf0*/  PLOP3.LUT P2, PT, PT, PT, PT, 0x80, 0x8 ;  /* 0x000000000008781c */ /* 0x000fe20003f4f070 */
[----:B------:R-:W-:Y:S01]  /*3c00*/  ULEA UR31, UR30, UR26, 0x3 ;  /* 0x0000001a1e1f7291 */ /* 0x000fe2000f8e18ff */
[----:B------:R-:W-:Y:S02]  /*3c10*/  PRMT R3, RZ, 0x654, R3 ;  /* 0x00000654ff037816 */ /* 0x000fe40000000003 */
[----:B------:R-:W2:Y:S01]  /*3c20*/  LDS.128 R4, [R4+0x180] ;  /* 0x0001800004047984 */ /* 0x000ea20000000c00 */
[----:B-1----:R-:W-:Y:S02]  /*3c30*/  @P0 SHF.L.U32 R2, R8, 0x1f, RZ ;  /* 0x0000001f08020819 */ /* 0x002fe400000006ff */
[----:B------:R-:W-:Y:S01]  /*3c40*/  SHF.L.U32 R0, R11, 0x1f, RZ ;  /* 0x0000001f0b007819 */ /* 0x000fe200000006ff */
[----:B------:R-:W-:Y:S01]  /*3c50*/  @!PT LDS RZ, [RZ] ;  /* 0x00000000fffff984 */ /* 0x000fe20000000800 */
[----:B------:R-:W-:Y:S01]  /*3c60*/  @!PT LDS RZ, [RZ] ;  /* 0x00000000fffff984 */ /* 0x000fe20000000800 */
[----:B------:R-:W-:Y:S01]  /*3c70*/  @!PT LDS RZ, [RZ] ;  /* 0x00000000fffff984 */ /* 0x000fe20000000800 */
[----:B------:R-:W-:Y:S01]  /*3c80*/  @!PT LDS RZ, [RZ] ;  /* 0x00000000fffff984 */ /* 0x000fe20000000800 */
[----:B------:R1:W-:Y:S06]  /*3c90*/  MEMBAR.ALL.CTA ;  /* 0x0000000000007992 */ /* 0x0003ec0000008000 */
[----:B-1----:R-:W1:Y:S02]  /*3ca0*/  FENCE.VIEW.ASYNC.S ;  /* 0x00000000000073c6 */ /* 0x002e640000000000 */
[----:B-1----:R1:W-:Y:S01]  /*3cb0*/  SYNCS.ARRIVE.TRANS64.RED.A1T0 RZ, [R3+URZ], RZ ;  /* 0x000000ff03ff79a7 */ /* 0x0023e200081004ff */
[----:B------:R1:W3:Y:S01]  /*3cc0*/  @P0 SYNCS.PHASECHK.TRANS64.TRYWAIT P2, [UR4], R2 ;  /* 0x00000002ff0005a7 */ /* 0x0002e20008041104 */
[----:B------:R-:W-:Y:S01]  /*3cd0*/  ULEA.HI UR4, UR30, UR30, URZ, 0x1 ;  /* 0x0000001e1e047291 */ /* 0x000fe2000f8f08ff */
[----:B--2---:R-:W-:-:S03]  /*3ce0*/  LOP3.LUT P1, RZ, R6, 0x1, RZ, 0xc0, !PT ;  /* 0x0000000106ff7812 */ /* 0x004fc6000782c0ff */
[----:B------:R-:W-:Y:S02]  /*3cf0*/  USHF.L.U32 UR11, UR4, 0x5, URZ ;  /* 0x00000005040b7899 */ /* 0x000fe400080006ff */
[----:B------:R-:W-:Y:S02]  /*3d00*/  ULOP3.LUT UR4, UR4, 0xffe, URZ, 0xc0, !UPT ;  /* 0x00000ffe04047892 */ /* 0x000fe4000f8ec0ff */
[----:B------:R-:W-:Y:S02]  /*3d10*/  ULOP3.LUT UR11, UR11, 0xffffffc0, URZ, 0xc0, !UPT ;  /* 0xffffffc00b0b7892 */ /* 0x000fe4000f8ec0ff */
[----:B------:R-:W-:Y:S02]  /*3d20*/  UIADD3 UR4, UPT, UPT, -UR4, UR30, URZ ;  /* 0x0000001e04047290 */ /* 0x000fe4000fffe1ff */
[----:B------:R-:W-:Y:S01]  /*3d30*/  UIADD3 UR11, UPT, UPT, UR42, UR11, URZ ;  /* 0x0000000b2a0b7290 */ /* 0x000fe2000fffe0ff */
[----:B------:R-:W2:Y:S03]  /*3d40*/  SYNCS.PHASECHK.TRANS64.TRYWAIT P0, [UR31+0x130], R0 ;  /* 0x00013000ff0075a7 */ /* 0x000ea6000800111f */
[----:B------:R-:W-:Y:S01]  /*3d50*/  ULEA UR11, UR4, UR11, 0x14 ;  /* 0x0000000b040b7291 */ /* 0x000fe2000f8ea0ff */
[----:B-123--:R-:W-:Y:S11]  /*3d60*/  @!P0 BRA `(.L_x_71) ;  /* 0x0000003800a48947 */ /* 0x00eff60003800000 */
.L_x_147:
[----:B------:R-:W-:Y:S01]  /*3d70*/  IADD3 R10, PT, PT, R10, 0x1, RZ ;  /* 0x000000010a0a7810 */ /* 0x000fe20007ffe0ff */
[----:B------:R-:W-:Y:S06]  /*3d80*/  BRA.U !UP4, `(.L_x_72) ;  /* 0x000000010cc07547 */ /* 0x000fec000b800000 */
[----:B------:R-:W-:Y:S01]  /*3d90*/  UPLOP3.LUT UP2, UPT, UPT, UPT, UPT, 0x40, 0x4 ;  /* 0x000000000004789c */ /* 0x000fe20003f4e870 */
[----:B------:R-:W-:Y:S01]  /*3da0*/  UMOV UR23, UR41 ;  /* 0x0000002900177c82 */ /* 0x000fe20008000000 */
[----:B------:R-:W-:Y:S01]  /*3db0*/  UMOV UR22, UR40 ;  /* 0x0000002800167c82 */ /* 0x000fe20008000000 */
[----:B------:R-:W-:-:S08]  /*3dc0*/  UMOV UR10, UR24 ;  /* 0x00000018000a7c82 */ /* 0x000fd00008000000 */
.L_x_75:
[----:B------:R-:W-:Y:S02]  /*3dd0*/  UIADD3 UR23, UPT, UPT, UR23, 0x1, URZ ;  /* 0x0000000117177890 */ /* 0x000fe4000fffe0ff */
[----:B--2---:R-:W-:Y:S02]  /*3de0*/  ULEA UR5, UR10, UR26, 0x3 ;  /* 0x0000001a0a057291 */ /* 0x004fe4000f8e18ff */
[----:B------:R-:W-:Y:S01]  /*3df0*/  UISETP.NE.AND UP3, UPT, UR23, URZ, UPT ;  /* 0x000000ff1700728c */ /* 0x000fe2000bf65270 */
[----:B---3--:R-:W-:Y:S10]  /*3e00*/  @P2 BRA `(.L_x_73) ;  /* 0x00000000000c2947 */ /* 0x008ff40003800000 */
[----:B-1----:R-:W-:Y:S04]  /*3e10*/  SHF.L.U32 R2, R8, 0x1f, RZ ;  /* 0x0000001f08027819 */ /* 0x002fe800000006ff */
[----:B------:R-:W1:Y:S02]  /*3e20*/  SYNCS.PHASECHK.TRANS64.TRYWAIT P0, [UR5], R2 ;  /* 0x00000002ff0075a7 */ /* 0x000e640008001105 */
[----:B-1----:R-:W-:Y:S05]  /*3e30*/  @!P0 BRA `(.L_x_74) ;  /* 0x0000003800888947 */ /* 0x002fea0003800000 */
.L_x_73:
[----:B------:R-:W-:Y:S01]  /*3e40*/  UISETP.NE.AND UP0, UPT, UR22, 0x1, UPT ;  /* 0x000000011600788c */ /* 0x000fe2000bf05270 */
[----:B------:R-:W-:Y:S01]  /*3e50*/  PLOP3.LUT P2, PT, PT, PT, PT, 0x80, 0x8 ;  /* 0x000000000008781c */ /* 0x000fe20003f4f070 */
[----:B------:R-:W-:Y:S02]  /*3e60*/  UIADD3 UR4, UPT, UPT, UR10, 0x1, URZ ;  /* 0x000000010a047890 */ /* 0x000fe4000fffe0ff */
[----:B------:R-:W-:Y:S02]  /*3e70*/  UIADD3 UR25, UPT, UPT, UR5, 0x68, URZ ;  /* 0x0000006805197890 */ /* 0x000fe4000fffe0ff */
[----:B------:R-:W-:Y:S01]  /*3e80*/  UISETP.NE.AND UP1, UPT, UR4, 0xd, UPT ;  /* 0x0000000d0400788c */ /* 0x000fe2000bf25270 */
[----:B------:R-:W-:Y:S01]  /*3e90*/  PLOP3.LUT P0, PT, PT, PT, UP0, 0x80, 0x8 ;  /* 0x000000000008781c */ /* 0x000fe20003f0f008 */
[----:B------:R-:W-:Y:S02]  /*3ea0*/  UIADD3 UR22, UPT, UPT, UR22, -0x1, URZ ;  /* 0xffffffff16167890 */ /* 0x000fe4000fffe0ff */
[----:B------:R-:W-:Y:S02]  /*3eb0*/  USEL UR6, URZ, 0x1, UP1 ;  /* 0x00000001ff067887 */ /* 0x000fe40008800000 */
[----:B------:R-:W-:Y:S01]  /*3ec0*/  USEL UR24, UR4, URZ, UP1 ;  /* 0x000000ff04187287 */ /* 0x000fe20008800000 */
[----:B------:R-:W-:Y:S01]  /*3ed0*/  UMOV UR7, 0x40004040 ;  /* 0x4000404000077882 */ /* 0x000fe20000000000 */
[----:B------:R-:W-:Y:S02]  /*3ee0*/  UMOV UR5, 0x40004040 ;  /* 0x4000404000057882 */ /* 0x000fe40000000000 */
[----:B------:R-:W-:Y:S01]  /*3ef0*/  @UP0 ULEA UR4, UR24, UR26, 0x3 ;  /* 0x0000001a18040291 */ /* 0x000fe2000f8e18ff */
[----:B------:R-:W-:Y:S01]  /*3f00*/  LOP3.LUT R8, R8, UR6, RZ, 0x3c, !PT ;  /* 0x0000000608087c12 */ /* 0x000fe2000f8e3cff */
[----:B------:R-:W-:Y:S01]  /*3f10*/  ULEA UR6, UR10, UR29, 0x9 ;  /* 0x0000001d0a067291 */ /* 0x000fe2000f8e48ff */
[----:B------:R-:W-:Y:S02]  /*3f20*/  UMOV UR21, 0x40004040 ;  /* 0x4000404000157882 */ /* 0x000fe40000000000 */
[----:B-1----:R-:W-:Y:S01]  /*3f30*/  @P0 SHF.L.U32 R0, R8, 0x1f, RZ ;  /* 0x0000001f08000819 */ /* 0x002fe200000006ff */
[----:B------:R-:W-:Y:S02]  /*3f40*/  UIADD3 UR20, UPT, UPT, UR6, 0x2, URZ ;  /* 0x0000000206147890 */ /* 0x000fe4000fffe0ff */
[----:B------:R-:W-:Y:S01]  /*3f50*/  UIADD3 UR16, UPT, UPT, UR6, 0x4, URZ ;  /* 0x0000000406107890 */ /* 0x000fe2000fffe0ff */
[----:B------:R2:W3:Y:S01]  /*3f60*/  @P0 SYNCS.PHASECHK.TRANS64.TRYWAIT P2, [UR4], R0 ;  /* 0x00000000ff0005a7 */ /* 0x0004e20008041104 */
[----:B------:R-:W-:Y:S02]  /*3f70*/  ULEA UR4, UR10, UR28, 0x9 ;  /* 0x0000001c0a047291 */ /* 0x000fe4000f8e48ff */
[----:B------:R-:W-:Y:S02]  /*3f80*/  UIADD3 UR12, UPT, UPT, UR6, 0x6, URZ ;  /* 0x00000006060c7890 */ /* 0x000fe4000fffe0ff */
[----:B------:R-:W-:Y:S02]  /*3f90*/  UIADD3 UR18, UPT, UPT, UR4, 0x2, URZ ;  /* 0x0000000204127890 */ /* 0x000fe4000fffe0ff */
[----:B------:R-:W-:Y:S02]  /*3fa0*/  UIADD3 UR14, UPT, UPT, UR4, 0x4, URZ ;  /* 0x00000004040e7890 */ /* 0x000fe4000fffe0ff */
[----:B------:R-:W-:Y:S01]  /*3fb0*/  UIADD3 UR8, UPT, UPT, UR4, 0x6, URZ ;  /* 0x0000000604087890 */ /* 0x000fe2000fffe0ff */
[----:B------:R2:W-:Y:S01]  /*3fc0*/  UTCQMMA gdesc[UR4], gdesc[UR6], tmem[UR11], tmem[UR38], idesc[UR39], UP2 ;  /* 0x00ff2606040075ea */ /* 0x0005e2000900030b */
[----:B------:R-:W-:Y:S01]  /*3fd0*/  UPLOP3.LUT UP2, UPT, UPT, UPT, UPT, 0x80, 0x8 ;  /* 0x000000000008789c */ /* 0x000fe20003f4f070 */
[----:B------:R-:W-:Y:S01]  /*3fe0*/  UMOV UR19, 0x40004040 ;  /* 0x4000404000137882 */ /* 0x000fe20000000000 */
[----:B------:R-:W-:Y:S01]  /*3ff0*/  UMOV UR17, 0x40004040 ;  /* 0x4000404000117882 */ /* 0x000fe20000000000 */
[----:B------:R2:W-:Y:S01]  /*4000*/  UTCQMMA gdesc[UR18], gdesc[UR20], tmem[UR11], tmem[UR36], idesc[UR37], UPT ;  /* 0x00ff2414120075ea */ /* 0x0005e2000b80030b */
[----:B------:R-:W-:Y:S01]  /*4010*/  UMOV UR15, 0x40004040 ;  /* 0x40004040000f7882 */ /* 0x000fe20000000000 */
[----:B------:R-:W-:Y:S01]  /*4020*/  UMOV UR13, 0x40004040 ;  /* 0x40004040000d7882 */ /* 0x000fe20000000000 */
[----:B------:R-:W-:Y:S01]  /*4030*/  UMOV UR9, 0x40004040 ;  /* 0x4000404000097882 */ /* 0x000fe20000000000 */
[----:B------:R2:W-:Y:S01]  /*4040*/  UTCQMMA gdesc[UR14], gdesc[UR16], tmem[UR11], tmem[UR34], idesc[UR35], UPT ;  /* 0x00ff22100e0075ea */ /* 0x0005e2000b80030b */
[----:B------:R2:W-:Y:S01]  /*4050*/  UTCQMMA gdesc[UR8], gdesc[UR12], tmem[UR11], tmem[UR32], idesc[UR33], UPT ;  /* 0x00ff200c080075ea */ /* 0x0005e2000b80030b */
[----:B------:R2:W-:Y:S01]  /*4060*/  UTCBAR.MULTICAST [UR25], URZ, UR27 ;  /* 0x000000ff190073e9 */ /* 0x0005e2000800081b */
[----:B------:R-:W-:Y:S01]  /*4070*/  UMOV UR10, UR24 ;  /* 0x00000018000a7c82 */ /* 0x000fe20008000000 */
[----:B------:R-:W-:Y:S05]  /*4080*/  BRA.U UP3, `(.L_x_75) ;  /* 0xfffffffd03507547 */ /* 0x000fea000b83ffff */
.L_x_72:
[----:B--2---:R-:W-:Y:S01]  /*4090*/  UIADD3 UR4, UPT, UPT, UR30, 0x1, URZ ;  /* 0x000000011e047890 */ /* 0x004fe2000fffe0ff */
[C---:B------:R-:W-:Y:S01]  /*40a0*/  ISETP.NE.AND P0, PT, R10.reuse, 0x2, PT ;  /* 0x000000020a00780c */ /* 0x040fe20003f05270 */
[----:B------:R-:W-:Y:S02]  /*40b0*/  UIADD3 UR5, UPT, UPT, UR31, 0x110, URZ ;  /* 0x000001101f057890 */ /* 0x000fe4000fffe0ff */
[----:B------:R-:W-:Y:S01]  /*40c0*/  UISETP.NE.AND UP0, UPT, UR4, 0x4, UPT ;  /* 0x000000040400788c */ /* 0x000fe2000bf05270 */
[----:B-1----:R-:W-:Y:S02]  /*40d0*/  SEL R0, RZ, 0x1, P0 ;  /* 0x00000001ff007807 */ /* 0x002fe40000000000 */
[----:B------:R-:W-:Y:S01]  /*40e0*/  SEL R10, R10, RZ, P0 ;  /* 0x000000ff0a0a7207 */ /* 0x000fe20000000000 */
[----:B------:R-:W-:Y:S01]  /*40f0*/  USEL UR6, URZ, 0x1, UP0 ;  /* 0x00000001ff067887 */ /* 0x000fe20008000000 */
[----:B------:R-:W-:Y:S01]  /*4100*/  LOP3.LUT R9, R9, R0, RZ, 0x3c, !PT ;  /* 0x0000000009097212 */ /* 0x000fe200078e3cff */
[----:B------:R-:W-:Y:S01]  /*4110*/  USEL UR30, UR4, URZ, UP0 ;  /* 0x000000ff041e7287 */ /* 0x000fe20008000000 */
[----:B------:R1:W-:Y:S03]  /*4120*/  UTCBAR [UR5], URZ ;  /* 0x000000ff050073e9 */ /* 0x0003e600080000ff */
[----:B------:R-:W-:Y:S01]  /*4130*/  LOP3.LUT R11, R11, UR6, RZ, 0x3c, !PT ;  /* 0x000000060b0b7c12 */ /* 0x000fe2000f8e3cff */
[----:B------:R-:W-:Y:S07]  /*4140*/  @P1 BRA `(.L_x_76) ;  /* 0xfffffff800881947 */ /* 0x000fee000383ffff */
[----:B------:R-:W2:Y:S01]  /*4150*/  S2UR UR8, SR_CgaCtaId ;  /* 0x00000000000879c3 */ /* 0x000ea20000008800 */
[----:B------:R-:W-:Y:S01]  /*4160*/  ELECT P0, URZ, PT ;  /* 0x0000000000ff782f */ /* 0x000fe20003800000 */
[----:B------:R-:W-:Y:S01]  /*4170*/  IMAD.MOV.U32 R0, RZ, RZ, 0x1 ;  /* 0x00000001ff007424 */ /* 0x000fe200078e00ff */
[----:B------:R-:W-:Y:S01]  /*4180*/  UIADD3 UR26, UPT, UPT, UR26, 0x130, URZ ;  /* 0x000001301a1a7890 */ /* 0x000fe2000fffe0ff */
[----:B------:R-:W-:Y:S01]  /*4190*/  SHF.L.U32 R2, R11, 0x1f, RZ ;  /* 0x0000001f0b027819 */ /* 0x000fe200000006ff */
[----:B------:R-:W-:-:S03]  /*41a0*/  UMOV UR4, 0x40 ;  /* 0x0000004000047882 */ /* 0x000fc60000000000 */
[----:B------:R-:W-:Y:S01]  /*41b0*/  UVIRTCOUNT.DEALLOC.SMPOOL 0x80 ;  /* 0x000000800000784c */ /* 0x000fe20000000000 */
[----:B--2---:R-:W-:Y:S02]  /*41c0*/  ULEA UR8, UR8, UR4, 0x18 ;  /* 0x0000000408087291 */ /* 0x004fe4000f8ec0ff */
[----:B------:R-:W-:-:S07]  /*41d0*/  ULEA UR4, UR30, UR26, 0x3 ;  /* 0x0000001a1e047291 */ /* 0x000fce000f8e18ff */
[----:B------:R2:W-:Y:S02]  /*41e0*/  @P0 STS.U8 [UR8+0x1c], R0 ;  /* 0x00001c00ff000988 */ /* 0x0005e40008000008 */
[----:B------:R-:W4:Y:S02]  /*41f0*/  SYNCS.PHASECHK.TRANS64.TRYWAIT P0, [UR4], R2 ;  /* 0x00000002ff0075a7 */ /* 0x000f240008001104 */
[----:B--2-4-:R-:W-:Y:S05]  /*4200*/  @!P0 BRA `(.L_x_77) ;  /* 0x0000003400ac8947 */ /* 0x014fea0003800000 */
.L_x_150:
[----:B------:R-:W-:-:S04]  /*4210*/  UIADD3 UR4, UPT, UPT, UR30, 0x1, URZ ;  /* 0x000000011e047890 */ /* 0x000fc8000fffe0ff */
[----:B------:R-:W-:-:S04]  /*4220*/  UISETP.NE.AND UP0, UPT, UR4, 0x4, UPT ;  /* 0x000000040400788c */ /* 0x000fc8000bf05270 */
[----:B------:R-:W-:Y:S02]  /*4230*/  USEL UR6, URZ, 0x1, UP0 ;  /* 0x00000001ff067887 */ /* 0x000fe40008000000 */
[----:B------:R-:W-:-:S04]  /*4240*/  USEL UR4, UR4, URZ, UP0 ;  /* 0x000000ff04047287 */ /* 0x000fc80008000000 */
[----:B-1----:R-:W-:Y:S01]  /*4250*/  ULEA UR5, UR4, UR26, 0x3 ;  /* 0x0000001a04057291 */ /* 0x002fe2000f8e18ff */
[----:B--2---:R-:W-:-:S04]  /*4260*/  LOP3.LUT R2, R11, UR6, RZ, 0x3c, !PT ;  /* 0x000000060b027c12 */ /* 0x004fc8000f8e3cff */
[----:B------:R-:W-:-:S04]  /*4270*/  SHF.L.U32 R3, R2, 0x1f, RZ ;  /* 0x0000001f02037819 */ /* 0x000fc800000006ff */
[----:B------:R-:W1:Y:S02]  /*4280*/  SYNCS.PHASECHK.TRANS64.TRYWAIT P0, [UR5], R3 ;  /* 0x00000003ff0075a7 */ /* 0x000e640008001105 */
[----:B-1----:R-:W-:Y:S05]  /*4290*/  @!P0 BRA `(.L_x_78) ;  /* 0x0000003400a08947 */ /* 0x002fea0003800000 */
.L_x_152:
        /* <DEDUP_REMOVED lines=9> */
.L_x_154:
[----:B------:R-:W-:-:S04]  /*4330*/  UIADD3 UR4, UPT, UPT, UR4, 0x1, URZ ;  /* 0x0000000104047890 */ /* 0x000fc8000fffe0ff */
[----:B------:R-:W-:-:S04]  /*4340*/  UISETP.NE.AND UP0, UPT, UR4, 0x4, UPT ;  /* 0x000000040400788c */ /* 0x000fc8000bf05270 */
[----:B------:R-:W-:Y:S02]  /*4350*/  USEL UR5, URZ, 0x1, UP0 ;  /* 0x00000001ff057887 */ /* 0x000fe40008000000 */
[----:B------:R-:W-:-:S04]  /*4360*/  USEL UR4, UR4, URZ, UP0 ;  /* 0x000000ff04047287 */ /* 0x000fc80008000000 */
[----:B------:R-:W-:Y:S01]  /*4370*/  ULEA UR4, UR4, UR26, 0x3 ;  /* 0x0000001a04047291 */ /* 0x000fe2000f8e18ff */
[----:B------:R-:W-:-:S04]  /*4380*/  LOP3.LUT R2, R2, UR5, RZ, 0x3c, !PT ;  /* 0x0000000502027c12 */ /* 0x000fc8000f8e3cff */
[----:B------:R-:W-:-:S04]  /*4390*/  SHF.L.U32 R2, R2, 0x1f, RZ ;  /* 0x0000001f02027819 */ /* 0x000fc800000006ff */
[----:B------:R-:W2:Y:S02]  /*43a0*/  SYNCS.PHASECHK.TRANS64.TRYWAIT P0, [UR4], R2 ;  /* 0x00000002ff0075a7 */ /* 0x000ea40008001104 */
[----:B--2---:R-:W-:Y:S05]  /*43b0*/  @!P0 BRA `(.L_x_80) ;  /* 0x0000003400888947 */ /* 0x004fea0003800000 */
.L_x_156:
[----:B------:R-:W-:Y:S01]  /*43c0*/  NOP ;  /* 0x0000000000007918 */ /* 0x000fe20000000000 */
[----:B-1----:R-:W1:Y:S01]  /*43d0*/  LDS R0, [UR8+0x14] ;  /* 0x00001408ff007984 */ /* 0x002e620008000800 */
[----:B------:R-:W-:Y:S01]  /*43e0*/  ULOP3.LUT UR4, UR42, 0xffff, URZ, 0xc0, !UPT ;  /* 0x0000ffff2a047892 */ /* 0x000fe2000f8ec0ff */
[----:B------:R-:W-:Y:S01]  /*43f0*/  UMOV UR5, 0xffff ;  /* 0x0000ffff00057882 */ /* 0x000fe20000000000 */
[----:B------:R-:W-:Y:S02]  /*4400*/  UMOV UR6, 0x1 ;  /* 0x0000000100067882 */ /* 0x000fe40000000000 */
[----:B------:R-:W-:-:S04]  /*4410*/  USHF.R.U32.HI UR4, URZ, 0x5, UR4 ;  /* 0x00000005ff047899 */ /* 0x000fc80008011604 */
[----:B------:R-:W-:Y:S02]  /*4420*/  USHF.L.U32 UR5, UR5, UR4, URZ ;  /* 0x0000000405057299 */ /* 0x000fe400080006ff */
[----:B------:R-:W-:-:S04]  /*4430*/  USHF.L.U32 UR4, UR6, UR4, URZ ;  /* 0x0000000406047299 */ /* 0x000fc800080006ff */
[----:B-1----:R-:W-:-:S04]  /*4440*/  LOP3.LUT R0, R0, UR5, RZ, 0xc0, !PT ;  /* 0x0000000500007c12 */ /* 0x002fc8000f8ec0ff */
[----:B------:R-:W-:-:S13]  /*4450*/  ISETP.NE.AND P0, PT, R0, UR5, PT ;  /* 0x0000000500007c0c */ /* 0x000fda000bf05270 */
[----:B------:R-:W-:Y:S05]  /*4460*/  @P0 BRA `(.L_x_81) ;  /* 0x0000000000580947 */ /* 0x000fea0003800000 */
[----:B------:R-:W1:Y:S02]  /*4470*/  LDS R0, [UR8+0x18] ;  /* 0x00001808ff007984 */ /* 0x000e640008000800 */
[----:B-1----:R-:W-:-:S04]  /*4480*/  LOP3.LUT R0, R0, UR4, RZ, 0xc0, !PT ;  /* 0x0000000400007c12 */ /* 0x002fc8000f8ec0ff */
[----:B------:R-:W-:-:S13]  /*4490*/  ISETP.NE.AND P0, PT, R0, UR4, PT ;  /* 0x0000000400007c0c */ /* 0x000fda000bf05270 */
[----:B------:R-:W-:Y:S05]  /*44a0*/  @P0 BRA `(.L_x_82) ;  /* 0x00000000003c0947 */ /* 0x000fea0003800000 */
[----:B------:R-:W1:Y:S01]  /*44b0*/  S2R R2, SR_LANEID ;  /* 0x0000000000027919 */ /* 0x000e620000000000 */
[----:B------:R-:W-:-:S06]  /*44c0*/  ULOP3.LUT UR5, URZ, UR5, URZ, 0x33, !UPT ;  /* 0x00000005ff057292 */ /* 0x000fcc000f8e33ff */
[----:B------:R-:W-:-:S04]  /*44d0*/  IMAD.U32 R0, RZ, RZ, UR5 ;  /* 0x00000005ff007e24 */ /* 0x000fc8000f8e00ff */
[----:B------:R2:W4:Y:S02]  /*44e0*/  REDUX UR7, R0 ;  /* 0x00000000000773c4 */ /* 0x0005240000000000 */
[----:B------:R1:W-:Y:S01]  /*44f0*/  UTCATOMSWS.AND URZ, UR5 ;  /* 0x0000000500ff79e3 */ /* 0x0003e20008000000 */
[----:B--2---:R-:W-:Y:S01]  /*4500*/  LOP3.LUT R0, RZ, UR4, RZ, 0x33, !PT ;  /* 0x00000004ff007c12 */ /* 0x004fe2000f8e33ff */
[----:B------:R-:W-:Y:S02]  /*4510*/  VOTEU.ANY UR4, UPT, PT ;  /* 0x0000000000047886 */ /* 0x000fe400038e0100 */
[----:B------:R-:W-:Y:S02]  /*4520*/  UFLO.U32 UR4, UR4 ;  /* 0x00000004000472bd */ /* 0x000fe400080e0000 */
[----:B------:R-:W2:Y:S04]  /*4530*/  REDUX UR6, R0 ;  /* 0x00000000000673c4 */ /* 0x000ea80000000000 */
[----:B-1----:R-:W-:-:S02]  /*4540*/  ISETP.EQ.U32.AND P0, PT, R2, UR4, PT ;  /* 0x0000000402007c0c */ /* 0x002fc4000bf02070 */
[----:B----4-:R-:W-:-:S11]  /*4550*/  MOV R2, UR7 ;  /* 0x0000000700027c02 */ /* 0x010fd60008000f00 */
[----:B------:R1:W-:Y:S01]  /*4560*/  @P0 ATOMS.AND RZ, [UR8+0x14], R2 ;  /* 0x00001402ffff098c */ /* 0x0003e2000a800008 */
[----:B--2---:R-:W-:-:S05]  /*4570*/  IMAD.U32 R0, RZ, RZ, UR6 ;  /* 0x00000006ff007e24 */ /* 0x004fca000f8e00ff */
[----:B------:R1:W-:Y:S01]  /*4580*/  @P0 ATOMS.AND RZ, [UR8+0x18], R0 ;  /* 0x00001800ffff098c */ /* 0x0003e2000a800008 */
[----:B------:R-:W-:Y:S05]  /*4590*/  BRA `(.L_x_83) ;  /* 0x0000000000147947 */ /* 0x000fea0003800000 */
.L_x_82:
[----:B------:R-:W-:Y:S02]  /*45a0*/  MOV R2, 0x45c0 ;  /* 0x000045c000027802 */ /* 0x000fe40000000f00 */
[----:B---3-5:R-:W-:Y:S05]  /*45b0*/  CALL.REL.NOINC `($__internal_0_$__cuda_sm10x_tcgen05_guardrail_trap_col_being_dealloced_not_returned_by_alloc) ;  /* 0x0000003400a47944 */ /* 0x028fea0003c00000 */
[----:B------:R-:W-:Y:S05]  /*45c0*/  BRA `(.L_x_83) ;  /* 0x0000000000087947 */ /* 0x000fea0003800000 */
.L_x_81:
[----:B------:R-:W-:Y:S02]  /*45d0*/  MOV R2, 0x45f0 ;  /* 0x000045f000027802 */ /* 0x000fe40000000f00 */
[----:B---3-5:R-:W-:Y:S05]  /*45e0*/  CALL.REL.NOINC `($__internal_2_$__cuda_sm10x_tcgen05_guardrail_trap_unallocated_columns_being_dealloced) ;  /* 0x0000003400b07944 */ /* 0x028fea0003c00000 */
.L_x_83:
[----:B------:R-:W-:Y:S01]  /*45f0*/  NOP ;  /* 0x0000000000007918 */ /* 0x000fe20000000000 */
[----:B------:R-:W-:Y:S05]  /*4600*/  EXIT ;  /* 0x000000000000794d */ /* 0x000fea0003800000 */
.L_x_65:
[----:B------:R-:W-:-:S09]  /*4610*/  UISETP.NE.OR UP0, UPT, UR22, 0x3, !UP3 ;  /* 0x000000031600788c */ /* 0x000fd2000df05670 */
[----:B------:R-:W-:Y:S05]  /*4620*/  BRA.U UP0, `(.L_x_84) ;  /* 0x0000000d00087547 */ /* 0x000fea000b800000 */
[----:B------:R-:W2:Y:S01]  /*4630*/  LDCU UR26, c[0x0][0x370] ;  /* 0x00006e00ff1a77ac */ /* 0x000ea20008000800 */
[----:B------:R-:W3:Y:S01]  /*4640*/  LDC.64 R16, c[0x0][0x348] ;  /* 0x0000d200ff107b82 */ /* 0x000ee20000000a00 */
[----:B------:R-:W-:Y:S02]  /*4650*/  HFMA2 R13, -RZ, RZ, 0, 0 ;  /* 0x00000000ff0d7431 */ /* 0x000fe400000001ff */
[----:B------:R-:W-:Y:S01]  /*4660*/  IMAD.MOV.U32 R15, RZ, RZ, 0x1 ;  /* 0x00000001ff0f7424 */ /* 0x000fe200078e00ff */
[----:B------:R-:W2:Y:S01]  /*4670*/  LDCU.128 UR28, c[0x0][0xb10] ;  /* 0x00016200ff1c77ac */ /* 0x000ea20008000c00 */
[----:B------:R-:W-:Y:S01]  /*4680*/  IMAD.MOV.U32 R14, RZ, RZ, RZ ;  /* 0x000000ffff0e7224 */ /* 0x000fe200078e00ff */
[----:B------:R-:W-:Y:S01]  /*4690*/  MOV R12, 0x1000 ;  /* 0x00001000000c7802 */ /* 0x000fe20000000f00 */
[----:B------:R-:W4:Y:S01]  /*46a0*/  LDCU UR25, c[0x0][0x374] ;  /* 0x00006e80ff1977ac */ /* 0x000f220008000800 */
[----:B------:R-:W1:Y:S01]  /*46b0*/  LDC.64 R2, c[0x0][0x888] ;  /* 0x00022200ff027b82 */ /* 0x000e620000000a00 */
[----:B------:R-:W4:Y:S01]  /*46c0*/  LDCU UR16, c[0x0][0xb0c] ;  /* 0x00016180ff1077ac */ /* 0x000f220008000800 */
[----:B------:R-:W3:Y:S06]  /*46d0*/  LDCU UR35, c[0x0][0xb20] ;  /* 0x00016400ff2377ac */ /* 0x000eec0008000800 */
[----:B------:R-:W1:Y:S01]  /*46e0*/  LDC.64 R4, c[0x0][0x890] ;  /* 0x00022400ff047b82 */ /* 0x000e620000000a00 */
[----:B------:R-:W3:Y:S01]  /*46f0*/  LDCU UR4, c[0x0][0xb30] ;  /* 0x00016600ff0477ac */ /* 0x000ee20008000800 */
[----:B------:R-:W-:Y:S01]  /*4700*/  UMOV UR17, 0x400 ;  /* 0x0000040000117882 */ /* 0x000fe20000000000 */
[----:B--2---:R-:W-:-:S02]  /*4710*/  UIMAD.WIDE.U32 UR32, UR26, UR28, URZ ;  /* 0x0000001c1a2072a5 */ /* 0x004fc4000f8e00ff */
[----:B----4-:R-:W-:Y:S02]  /*4720*/  UIMAD.WIDE.U32 UR6, UR25, UR31, URZ ;  /* 0x0000001f190672a5 */ /* 0x010fe4000f8e00ff */
[----:B------:R-:W-:Y:S02]  /*4730*/  ULEA UR17, UR48, UR17, 0x18 ;  /* 0x0000001130117291 */ /* 0x000fe4000f8ec0ff */
[----:B------:R-:W-:Y:S02]  /*4740*/  UPLOP3.LUT UP3, UPT, UPT, UPT, UPT, 0x40, 0x4 ;  /* 0x000000000004789c */ /* 0x000fe40003f6e870 */
[----:B------:R-:W-:Y:S01]  /*4750*/  UIADD3 UR5, UPT, UPT, UR17, 0xd0, URZ ;  /* 0x000000d011057890 */ /* 0x000fe2000fffe0ff */
[----:B------:R-:W-:Y:S01]  /*4760*/  UMOV UR32, UR33 ;  /* 0x0000002100207c82 */ /* 0x000fe20008000000 */
[----:B------:R-:W-:Y:S01]  /*4770*/  UMOV UR27, UR7 ;  /* 0x00000007001b7c82 */ /* 0x000fe20008000000 */
[----:B------:R-:W-:Y:S02]  /*4780*/  UISETP.GE.AND UP0, UPT, UR40, 0x1, UPT ;  /* 0x000000012800788c */ /* 0x000fe4000bf06270 */
[----:B------:R-:W-:Y:S01]  /*4790*/  UISETP.NE.AND UP4, UPT, UR40, 0x1, UPT ;  /* 0x000000012800788c */ /* 0x000fe2000bf85270 */
[----:B------:R-:W2:Y:S01]  /*47a0*/  LDCU.64 UR14, c[0x0][0xb28] ;  /* 0x00016500ff0e77ac */ /* 0x000ea20008000a00 */
[----:B------:R-:W-:-:S02]  /*47b0*/  UISETP.NE.AND UP6, UPT, UR16, 0x1, UPT ;  /* 0x000000011000788c */ /* 0x000fc4000bfc5270 */
[----:B------:R-:W-:Y:S02]  /*47c0*/  UISETP.NE.AND UP5, UPT, UR30, 0x1, UPT ;  /* 0x000000011e00788c */ /* 0x000fe4000bfa5270 */
[----:B------:R-:W-:Y:S02]  /*47d0*/  UPRMT UR48, UR48, 0x654, UR5 ;  /* 0x0000065430307896 */ /* 0x000fe40008000005 */
[----:B------:R-:W-:Y:S02]  /*47e0*/  USHF.R.U32.HI UR32, URZ, UR29, UR32 ;  /* 0x0000001dff207299 */ /* 0x000fe40008011620 */
[----:B---3--:R-:W-:Y:S02]  /*47f0*/  USHF.R.U32.HI UR27, URZ, UR35, UR27 ;  /* 0x00000023ff1b7299 */ /* 0x008fe4000801161b */
[----:B------:R-:W-:-:S11]  /*4800*/  UISETP.NE.AND UP2, UPT, UR4, 0x1, UPT ;  /* 0x000000010400788c */ /* 0x000fd6000bf45270 */
.L_x_92:
[C---:B------:R-:W-:Y:S02]  /*4810*/  LEA R7, R14.reuse, UR17, 0x3 ;  /* 0x000000110e077c11 */ /* 0x040fe4000f8e18ff */
[----:B------:R-:W-:Y:S02]  /*4820*/  SHF.L.U32 R0, R13, 0x1f, RZ ;  /* 0x0000001f0d007819 */ /* 0x000fe400000006ff */
[----:B------:R-:W-:Y:S02]  /*4830*/  LEA R8, R14, UR17, 0x4 ;  /* 0x000000110e087c11 */ /* 0x000fe4000f8e20ff */
[----:B---3--:R-:W3:Y:S02]  /*4840*/  SYNCS.PHASECHK.TRANS64.TRYWAIT P0, [R7+URZ+0xf0], R0 ;  /* 0x0000f000070075a7 */ /* 0x008ee400080011ff */
[----:B---3--:R-:W-:Y:S05]  /*4850*/  @!P0 BRA `(.L_x_85) ;  /* 0x0000003000788947 */ /* 0x008fea0003800000 */
.L_x_157:
[----:B------:R-:W4:Y:S01]  /*4860*/  LDS.128 R8, [R8+0x180] ;  /* 0x0001800008087984 */ /* 0x000f220000000c00 */
[----:B------:R-:W-:Y:S01]  /*4870*/  UISETP.GE.AND UP0, UPT, UR40, 0x1, UPT ;  /* 0x000000012800788c */ /* 0x000fe2000bf06270 */
[----:B------:R-:W-:Y:S01]  /*4880*/  @!PT LDS RZ, [RZ] ;  /* 0x00000000fffff984 */ /* 0x000fe20000000800 */
[----:B------:R-:W-:Y:S01]  /*4890*/  @!PT LDS RZ, [RZ] ;  /* 0x00000000fffff984 */ /* 0x000fe20000000800 */
[----:B------:R-:W-:Y:S01]  /*48a0*/  @!PT LDS RZ, [RZ] ;  /* 0x00000000fffff984 */ /* 0x000fe20000000800 */
[----:B------:R-:W-:Y:S01]  /*48b0*/  @!PT LDS RZ, [RZ] ;  /* 0x00000000fffff984 */ /* 0x000fe20000000800 */
[----:B------:R1:W-:Y:S06]  /*48c0*/  MEMBAR.ALL.CTA ;  /* 0x0000000000007992 */ /* 0x0003ec0000008000 */
[----:B-1----:R-:W1:Y:S01]  /*48d0*/  FENCE.VIEW.ASYNC.S ;  /* 0x00000000000073c6 */ /* 0x002e620000000000 */
[----:B----4-:R-:W-:Y:S11]  /*48e0*/  LOP3.LUT P0, RZ, R10, 0x1, RZ, 0xc0, !PT ;  /* 0x000000010aff7812 */ /* 0x010ff6000780c0ff */
[----:B------:R-:W-:Y:S02]  /*48f0*/  @!UPT UIADD3 URZ, UPT, UPT, URZ, URZ, URZ ;  /* 0x000000fffffff290 */ /* 0x000fe4000fffe0ff */
[----:B-1----:R-:W-:Y:S01]  /*4900*/  VOTEU.ANY UP1, P0 ;  /* 0x0000000000ff7886 */ /* 0x002fe20000020100 */
[----:B------:R-:W-:Y:S11]  /*4910*/  PLOP3.LUT P0, PT, PT, PT, UP1, 0x80, 0x8 ;  /* 0x000000000008781c */ /* 0x000ff60003f0f018 */
[----:B------:R-:W-:Y:S02]  /*4920*/  @!UPT UIADD3 URZ, UPT, UPT, URZ, URZ, URZ ;  /* 0x000000fffffff290 */ /* 0x000fe4000fffe0ff */
[----:B---3--:R-:W-:Y:S02]  /*4930*/  @P0 SHF.R.U32.HI R0, RZ, 0x10, R9 ;  /* 0x00000010ff000819 */ /* 0x008fe40000011609 */
[----:B------:R-:W-:Y:S02]  /*4940*/  @P0 MOV R6, R8 ;  /* 0x0000000800060202 */ /* 0x000fe40000000f00 */
[----:B------:R-:W-:Y:S01]  /*4950*/  @P0 R2UR UR4, R0 ;  /* 0x00000000000402ca */ /* 0x000fe200000e0000 */
[----:B------:R-:W-:Y:S01]  /*4960*/  VIADD R0, R7, 0x100 ;  /* 0x0000010007007836 */ /* 0x000fe20000000000 */
[----:B------:R-:W-:Y:S02]  /*4970*/  @P0 LOP3.LUT R8, R9, 0xffff, RZ, 0xc0, !PT ;  /* 0x0000ffff09080812 */ /* 0x000fe400078ec0ff */
[----:B------:R-:W-:Y:S02]  /*4980*/  @P0 R2UR UR6, R6 ;  /* 0x00000000060602ca */ /* 0x000fe400000e0000 */
[----:B------:R-:W-:Y:S02]  /*4990*/  PRMT R0, RZ, 0x654, R0 ;  /* 0x00000654ff007816 */ /* 0x000fe40000000000 */
[----:B------:R-:W-:Y:S02]  /*49a0*/  @P0 R2UR UR5, R8 ;  /* 0x00000000080502ca */ /* 0x000fe400000e0000 */
[----:B------:R1:W-:Y:S03]  /*49b0*/  SYNCS.ARRIVE.TRANS64.RED.A1T0 RZ, [R0+URZ], RZ ;  /* 0x000000ff00ff79a7 */ /* 0x0003e600081004ff */
[----:B------:R-:W-:Y:S04]  /*49c0*/  @UP1 UMOV UR24, UR4 ;  /* 0x0000000400181c82 */ /* 0x000fe80008000000 */
[----:B------:R-:W-:Y:S04]  /*49d0*/  @UP1 UMOV UR13, UR6 ;  /* 0x00000006000d1c82 */ /* 0x000fe80008000000 */
[----:B------:R-:W-:Y:S01]  /*49e0*/  @UP1 UMOV UR7, UR5 ;  /* 0x0000000500071c82 */ /* 0x000fe20008000000 */
[----:B------:R-:W-:Y:S05]  /*49f0*/  BRA.U !UP0, `(.L_x_86) ;  /* 0x0000000108a47547 */ /* 0x000fea000b800000 */
[----:B------:R-:W-:Y:S02]  /*4a00*/  UIMAD.WIDE.U32 UR10, UR7, UR31, URZ ;  /* 0x0000001f070a72a5 */ /* 0x000fe4000f8e00ff */
[----:B------:R-:W-:Y:S02]  /*4a10*/  UIMAD.WIDE.U32 UR18, UR13, UR28, URZ ;  /* 0x0000001c0d1272a5 */ /* 0x000fe4000f8e00ff */
[----:B------:R-:W-:Y:S02]  /*4a20*/  USEL UR4, UR25, UR27, !UP5 ;  /* 0x0000001b19047287 */ /* 0x000fe4000e800000 */
[----:B------:R-:W-:Y:S02]  /*4a30*/  USEL UR8, UR26, UR32, !UP6 ;  /* 0x000000201a087287 */ /* 0x000fe4000f000000 */
[----:B--2---:R-:W-:Y:S02]  /*4a40*/  UIMAD.WIDE.U32 UR20, UR4, UR14, URZ ;  /* 0x0000000e041472a5 */ /* 0x004fe4000f8e00ff */
[----:B------:R-:W-:Y:S01]  /*4a50*/  UIMAD.WIDE.U32 UR22, UR8, UR14, URZ ;  /* 0x0000000e081672a5 */ /* 0x000fe2000f8e00ff */
[----:B------:R-:W-:Y:S02]  /*4a60*/  UMOV UR5, UR11 ;  /* 0x0000000b00057c82 */ /* 0x000fe40008000000 */
[----:B------:R-:W-:Y:S03]  /*4a70*/  USHF.R.U32.HI UR6, URZ, UR35, UR5 ;  /* 0x00000023ff067299 */ /* 0x000fe60008011605 */
[----:B------:R-:W-:Y:S01]  /*4a80*/  UMOV UR5, UR19 ;  /* 0x0000001300057c82 */ /* 0x000fe20008000000 */
[----:B------:R-:W-:Y:S02]  /*4a90*/  USEL UR6, UR7, UR6, !UP5 ;  /* 0x0000000607067287 */ /* 0x000fe4000e800000 */
[----:B------:R-:W-:Y:S02]  /*4aa0*/  USHF.R.U32.HI UR9, URZ, UR29, UR5 ;  /* 0x0000001dff097299 */ /* 0x000fe40008011605 */
[----:B------:R-:W-:Y:S01]  /*4ab0*/  UIMAD.WIDE.U32 UR10, UR6, UR14, URZ ;  /* 0x0000000e060a72a5 */ /* 0x000fe2000f8e00ff */
[----:B------:R-:W-:Y:S02]  /*4ac0*/  UMOV UR5, UR21 ;  /* 0x0000001500057c82 */ /* 0x000fe40008000000 */
[----:B------:R-:W-:Y:S03]  /*4ad0*/  @UP4 USHF.R.U32.HI UR4, URZ, UR15, UR5 ;  /* 0x0000000fff044299 */ /* 0x000fe60008011605 */
[----:B------:R-:W-:Y:S01]  /*4ae0*/  UMOV UR5, UR23 ;  /* 0x0000001700057c82 */ /* 0x000fe20008000000 */
[----:B------:R-:W-:Y:S02]  /*4af0*/  UIMAD UR4, UR40, UR4, URZ ;  /* 0x00000004280472a4 */ /* 0x000fe4000f8e02ff */
[----:B------:R-:W-:Y:S02]  /*4b00*/  @UP4 USHF.R.U32.HI UR8, URZ, UR15, UR5 ;  /* 0x0000000fff084299 */ /* 0x000fe40008011605 */
[----:B------:R-:W-:Y:S02]  /*4b10*/  USEL UR5, UR13, UR9, !UP6 ;  /* 0x000000090d057287 */ /* 0x000fe4000f000000 */
[----:B------:R-:W-:Y:S02]  /*4b20*/  UIMAD UR9, UR40, UR8, URZ ;  /* 0x00000008280972a4 */ /* 0x000fe4000f8e02ff */
[----:B------:R-:W-:Y:S03]  /*4b30*/  UISETP.GE.AND UP0, UPT, UR6, UR4, UPT ;  /* 0x000000040600728c */ /* 0x000fe6000bf06270 */
[----:B------:R-:W-:Y:S01]  /*4b40*/  UMOV UR4, UR11 ;  /* 0x0000000b00047c82 */ /* 0x000fe20008000000 */
[----:B------:R-:W-:Y:S02]  /*4b50*/  UISETP.GE.OR UP0, UPT, UR5, UR9, UP0 ;  /* 0x000000090500728c */ /* 0x000fe40008706670 */
[----:B------:R-:W-:Y:S02]  /*4b60*/  USHF.R.U32.HI UR4, URZ, UR15, UR4 ;  /* 0x0000000fff047299 */ /* 0x000fe40008011604 */
[----:B------:R-:W-:Y:S02]  /*4b70*/  UIMAD.WIDE.U32 UR10, UR5, UR14, URZ ;  /* 0x0000000e050a72a5 */ /* 0x000fe4000f8e00ff */
[----:B------:R-:W-:Y:S04]  /*4b80*/  USEL UR12, UR6, UR4, !UP4 ;  /* 0x00000004060c7287 */ /* 0x000fe8000e000000 */
[----:B------:R-:W-:Y:S01]  /*4b90*/  UIADD3 UR9, UPT, UPT, -UR12, URZ, URZ ;  /* 0x000000ff0c097290 */ /* 0x000fe2000fffe1ff */
[----:B------:R-:W-:Y:S02]  /*4ba0*/  @!UP0 UMOV UR4, UR11 ;  /* 0x0000000b00048c82 */ /* 0x000fe40008000000 */
[----:B------:R-:W-:Y:S02]  /*4bb0*/  @!UP0 USHF.R.U32.HI UR4, URZ, UR15, UR4 ;  /* 0x0000000fff048299 */ /* 0x000fe40008011604 */
[----:B------:R-:W-:Y:S02]  /*4bc0*/  UIMAD UR9, UR40, UR9, UR6 ;  /* 0x00000009280972a4 */ /* 0x000fe4000f8e0206 */
[----:B------:R-:W-:Y:S04]  /*4bd0*/  @!UP0 USEL UR4, UR5, UR4, !UP4 ;  /* 0x0000000405048287 */ /* 0x000fe8000e000000 */
[----:B------:R-:W-:Y:S02]  /*4be0*/  @!UP0 UIMAD UR9, UR8, UR9, UR4 ;  /* 0x00000009080982a4 */ /* 0x000fe4000f8e0204 */
[----:B------:R-:W-:Y:S02]  /*4bf0*/  @!UP0 UIADD3 UR10, UPT, UPT, UR12, -UR4, URZ ;  /* 0x800000040c0a8290 */ /* 0x000fe4000fffe0ff */
[----:B------:R-:W-:Y:S02]  /*4c00*/  UIADD3 UR4, UPT, UPT, -UR5, URZ, URZ ;  /* 0x000000ff05047290 */ /* 0x000fe4000fffe1ff */
[----:B------:R-:W-:Y:S02]  /*4c10*/  UIADD3 UR8, UPT, UPT, -UR6, URZ, URZ ;  /* 0x000000ff06087290 */ /* 0x000fe4000fffe1ff */
[----:B------:R-:W-:Y:S02]  /*4c20*/  @!UP0 UIMAD UR6, UR10, UR40, UR5 ;  /* 0x000000280a0682a4 */ /* 0x000fe4000f8e0205 */
[----:B------:R-:W-:Y:S02]  /*4c30*/  UIMAD UR13, UR16, UR4, UR13 ;  /* 0x00000004100d72a4 */ /* 0x000fe4000f8e020d */
[----:B------:R-:W-:Y:S01]  /*4c40*/  UIMAD UR7, UR30, UR8, UR7 ;  /* 0x000000081e0772a4 */ /* 0x000fe2000f8e0207 */
[----:B------:R-:W-:Y:S02]  /*4c50*/  @!UP0 UMOV UR5, UR9 ;  /* 0x0000000900058c82 */ /* 0x000fe40008000000 */
[----:B------:R-:W-:Y:S02]  /*4c60*/  UIMAD UR13, UR5, UR16, UR13 ;  /* 0x00000010050d72a4 */ /* 0x000fe4000f8e020d */
[----:B------:R-:W-:Y:S11]  /*4c70*/  UIMAD UR7, UR6, UR30, UR7 ;  /* 0x0000001e060772a4 */ /* 0x000ff6000f8e0207 */
[----:B------:R-:W-:Y:S01]  /*4c80*/  @!UPT UIADD3 URZ, UPT, UPT, URZ, URZ, URZ ;  /* 0x000000fffffff290 */ /* 0x000fe2000fffe0ff */
.L_x_86:
[----:B------:R-:W3:Y:S01]  /*4c90*/  @!UP2 LDCU.128 UR20, c[0x0][0xb10] ;  /* 0x00016200ff14a7ac */ /* 0x000ee20008000c00 */
[C---:B------:R-:W-:Y:S02]  /*4ca0*/  ISETP.NE.U32.AND P1, PT, R4.reuse, RZ, PT ;  /* 0x000000ff0400720c */ /* 0x040fe40003f25070 */
[----:B------:R-:W-:Y:S02]  /*4cb0*/  ISETP.NE.U32.AND P0, PT, R4, RZ, PT ;  /* 0x000000ff0400720c */ /* 0x000fe40003f05070 */
[C---:B------:R-:W-:Y:S02]  /*4cc0*/  ISETP.NE.AND.EX P1, PT, R5.reuse, RZ, PT, P1 ;  /* 0x000000ff0500720c */ /* 0x040fe40003f25310 */
[----:B------:R-:W-:Y:S01]  /*4cd0*/  ISETP.NE.AND.EX P0, PT, R5, RZ, PT, P0 ;  /* 0x000000ff0500720c */ /* 0x000fe20003f05300 */
[----:B------:R-:W4:Y:S01]  /*4ce0*/  @!UP2 LDCU UR5, c[0x0][0xb0c] ;  /* 0x00016180ff05a7ac */ /* 0x000f220008000800 */
[----:B------:R-:W-:Y:S01]  /*4cf0*/  SHF.L.U32 R6, R15, 0x1f, RZ ;  /* 0x0000001f0f067819 */ /* 0x000fe200000006ff */
[----:B---3--:R-:W-:Y:S07]  /*4d00*/  UIMAD.WIDE.U32 UR8, UR13, UR20, URZ ;  /* 0x000000140d0872a5 */ /* 0x008fee000f8e00ff */
[----:B------:R-:W-:Y:S01]  /*4d10*/  @!UP2 UMOV UR4, UR9 ;  /* 0x000000090004ac82 */ /* 0x000fe20008000000 */
[----:B----4-:R-:W-:Y:S02]  /*4d20*/  @!UP2 UISETP.NE.AND UP0, UPT, UR5, 0x1, UPT ;  /* 0x000000010500a88c */ /* 0x010fe4000bf05270 */
[----:B------:R-:W-:Y:S02]  /*4d30*/  @!UP2 USHF.R.U32.HI UR4, URZ, UR21, UR4 ;  /* 0x00000015ff04a299 */ /* 0x000fe40008011604 */
[----:B------:R-:W-:Y:S02]  /*4d40*/  UIMAD.WIDE.U32 UR8, UR7, UR23, URZ ;  /* 0x00000017070872a5 */ /* 0x000fe4000f8e00ff */
[----:B------:R-:W-:Y:S02]  /*4d50*/  @!UP2 USEL UR10, UR13, UR4, !UP0 ;  /* 0x000000040d0aa287 */ /* 0x000fe4000c000000 */
[----:B------:R-:W-:Y:S03]  /*4d60*/  @!UP2 UISETP.NE.AND UP0, UPT, UR22, 0x1, UPT ;  /* 0x000000011600a88c */ /* 0x000fe6000bf05270 */
[----:B------:R-:W-:Y:S02]  /*4d70*/  @!UP2 UMOV UR6, UR9 ;  /* 0x000000090006ac82 */ /* 0x000fe40008000000 */
[----:B------:R-:W3:Y:S02]  /*4d80*/  @!UP2 LDCU UR4, c[0x0][0xb20] ;  /* 0x00016400ff04a7ac */ /* 0x000ee40008000800 */
[----:B---3--:R-:W-:Y:S04]  /*4d90*/  @!UP2 USHF.R.U32.HI UR6, URZ, UR4, UR6 ;  /* 0x00000004ff06a299 */ /* 0x008fe80008011606 */
[----:B------:R-:W-:Y:S04]  /*4da0*/  @!UP2 USEL UR6, UR7, UR6, !UP0 ;  /* 0x000000060706a287 */ /* 0x000fe8000c000000 */
[----:B------:R-:W-:Y:S02]  /*4db0*/  @!UP2 UIADD3 UR4, UPT, UPT, -UR10, UR6, URZ ;  /* 0x000000060a04a290 */ /* 0x000fe4000fffe1ff */
[----:B------:R-:W-:Y:S02]  /*4dc0*/  @!UP2 UIADD3 UR6, UPT, UPT, UR10, -UR6, URZ ;  /* 0x800000060a06a290 */ /* 0x000fe4000fffe0ff */
[----:B------:R-:W-:Y:S02]  /*4dd0*/  @!UP2 UIMAD UR13, UR4, UR5, UR13 ;  /* 0x00000005040da2a4 */ /* 0x000fe4000f8e020d */
[----:B------:R-:W-:Y:S01]  /*4de0*/  @!UP2 UIMAD UR7, UR6, UR22, UR7 ;  /* 0x000000160607a2a4 */ /* 0x000fe2000f8e0207 */
[----:B------:R-:W-:Y:S11]  /*4df0*/  BRA.U UP3, `(.L_x_87) ;  /* 0x0000000103107547 */ /* 0x000ff6000b800000 */
[----:B------:R-:W-:Y:S04]  /*4e00*/  MOV R7, UR34 ;  /* 0x0000002200077c02 */ /* 0x000fe80008000f00 */
[----:B------:R-:W-:Y:S04]  /*4e10*/  SHF.L.U32 R7, R7, 0x1f, RZ ;  /* 0x0000001f07077819 */ /* 0x000fe800000006ff */
[----:B------:R-:W3:Y:S02]  /*4e20*/  SYNCS.PHASECHK.TRANS64.TRYWAIT P2, [UR17+0xe8], R7 ;  /* 0x0000e807ff0075a7 */ /* 0x000ee40008041111 */
[----:B---3--:R-:W-:Y:S05]  /*4e30*/  @!P2 BRA `(.L_x_88) ;  /* 0x0000002c0014a947 */ /* 0x008fea0003800000 */
.L_x_87:
[----:B------:R-:W-:Y:S05]  /*4e40*/  @!P1 BRA `(.L_x_89) ;  /* 0x0000000000309947 */ /* 0x000fea0003800000 */
[----:B------:R-:W-:Y:S01]  /*4e50*/  ISETP.NE.U32.AND P1, PT, R2, RZ, PT ;  /* 0x000000ff0200720c */ /* 0x000fe20003f25070 */
[----:B------:R-:W3:Y:S01]  /*4e60*/  LDCU.64 UR4, c[0x0][0x358] ;  /* 0x00006b00ff0477ac */ /* 0x000ee20008000a00 */
[----:B------:R-:W-:Y:S02]  /*4e70*/  IMAD.MOV.U32 R79, RZ, RZ, 0x1 ;  /* 0x00000001ff4f7424 */ /* 0x000fe400078e00ff */
[----:B------:R-:W-:Y:S11]  /*4e80*/  ISETP.NE.AND.EX P1, PT, R3, RZ, PT, P1 ;  /* 0x000000ff0300720c */ /* 0x000ff60003f25310 */
[----:B------:R-:W-:Y:S02]  /*4e90*/  @!UPT UIADD3 URZ, UPT, UPT, URZ, URZ, URZ ;  /* 0x000000fffffff290 */ /* 0x000fe4000fffe0ff */
[----:B------:R-:W4:Y:S01]  /*4ea0*/  @P1 LDC.64 R8, c[0x0][0x888] ;  /* 0x00022200ff081b82 */ /* 0x000f220000000a00 */
[----:B-1----:R-:W-:Y:S04]  /*4eb0*/  @P1 IMAD R0, R4, UR36, RZ ;  /* 0x0000002404001c24 */ /* 0x002fe8000f8e02ff */
[----:B----4-:R-:W-:Y:S04]  /*4ec0*/  @P1 IMAD.WIDE R8, R0, 0x4, R8 ;  /* 0x0000000400081825 */ /* 0x010fe800078e0208 */
[----:B------:R-:W-:Y:S01]  /*4ed0*/  HFMA2 R0, -RZ, RZ, 0, 5.9604644775390625e-08 ;  /* 0x00000001ff007431 */ /* 0x000fe200000001ff */
[----:B---3-5:R3:W5:Y:S04]  /*4ee0*/  @P1 LDG.E R39, desc[UR4][R8.64] ;  /* 0x0000000408271981 */ /* 0x028768000c1e1900 */
[----:B------:R-:W-:Y:S01]  /*4ef0*/  @!P1 PRMT R79, R0, 0x7610, R79 ;  /* 0x00007610004f9816 */ /* 0x000fe2000000004f */
[----:B---3--:R-:W4:Y:S06]  /*4f00*/  @!P1 LDC R39, c[0x0][0x880] ;  /* 0x00022000ff279b82 */ /* 0x008f2c0000000800 */
.L_x_89:
[----:B----45:R-:W-:Y:S01]  /*4f10*/  @!P0 FSETP.EQ.AND P1, PT, R39, RZ, PT ;  /* 0x000000ff2700820b */ /* 0x030fe20003f22000 */
[----:B------:R-:W-:Y:S01]  /*4f20*/  @!UPT UIADD3 URZ, UPT, UPT, URZ, URZ, URZ ;  /* 0x000000fffffff290 */ /* 0x000fe2000fffe0ff */
[----:B------:R-:W-:Y:S11]  /*4f30*/  @!P0 BRA `(.L_x_90) ;  /* 0x0000000000188947 */ /* 0x000ff60003800000 */
[----:B------:R-:W-:Y:S02]  /*4f40*/  LOP3.LUT P0, RZ, R79, 0xff, RZ, 0xc0, !PT ;  /* 0x000000ff4fff7812 */ /* 0x000fe4000780c0ff */
[----:B------:R-:W-:Y:S04]  /*4f50*/  ISETP.NE.U32.AND P1, PT, R2, RZ, PT ;  /* 0x000000ff0200720c */ /* 0x000fe80003f25070 */
[----:B------:R-:W-:Y:S04]  /*4f60*/  ISETP.NE.AND.EX P1, PT, R3, RZ, PT, P1 ;  /* 0x000000ff0300720c */ /* 0x000fe80003f25310 */
[----:B------:R-:W-:Y:S03]  /*4f70*/  PLOP3.LUT P1, PT, P1, PT, PT, 0x8, 0x80 ;  /* 0x000000000080781c */ /* 0x000fe60000f2e170 */
[----:B------:R-:W-:Y:S11]  /*4f80*/  @P0 FSETP.EQ.AND P1, PT, R39, RZ, PT ;  /* 0x000000ff2700020b */ /* 0x000ff60003f22000 */
[----:B------:R-:W-:Y:S02]  /*4f90*/  @!UPT UIADD3 URZ, UPT, UPT, URZ, URZ, URZ ;  /* 0x000000fffffff290 */ /* 0x000fe4000fffe0ff */
.L_x_90:
[----:B------:R-:W3:Y:S01]  /*4fa0*/  SYNCS.PHASECHK.TRANS64.TRYWAIT P0, [UR17+0xd8], R6 ;  /* 0x0000d806ff0075a7 */ /* 0x000ee20008001111 */
[----:B------:R-:W-:Y:S02]  /*4fb0*/  ELECT P2, URZ, PT ;  /* 0x0000000000ff782f */ /* 0x000fe40003840000 */
[----:B------:R-:W-:Y:S01]  /*4fc0*/  IADD3 R14, PT, PT, R14, 0x1, RZ ;  /* 0x000000010e0e7810 */ /* 0x000fe20007ffe0ff */
[----:B---3--:R-:W-:Y:S10]  /*4fd0*/  @!P0 BRA `(.L_x_91) ;  /* 0x0000002800c48947 */ /* 0x008ff40003800000 */
.L_x_160:
[----:B------:R-:W-:Y:S01]  /*4fe0*/  PLOP3.LUT P1, PT, P1, P2, PT, 0xf2, 0x2f ;  /* 0x00000000002f781c */ /* 0x000fe20000f25e72 */
[----:B------:R-:W-:Y:S01]  /*4ff0*/  UMOV UR18, 0x0 ;  /* 0x0000000000127882 */ /* 0x000fe20000000000 */
[----:B------:R-:W-:Y:S01]  /*5000*/  UMOV UR19, 0x10000000 ;  /* 0x1000000000137882 */ /* 0x000fe20000000000 */
[----:B------:R-:W-:Y:S01]  /*5010*/  UMOV UR12, UR36 ;  /* 0x00000024000c7c82 */ /* 0x000fe20008000000 */
[----:B------:R-:W-:Y:S01]  /*5020*/  LOP3.LUT R15, R15, 0x1, RZ, 0x3c, !PT ;  /* 0x000000010f0f7812 */ /* 0x000fe200078e3cff */
[----:B------:R-:W-:Y:S01]  /*5030*/  UPLOP3.LUT UP3, UPT, UPT, UPT, UPT, 0x80, 0x8 ;  /* 0x000000000008789c */ /* 0x000fe20003f6f070 */
[----:B------:R-:W-:Y:S07]  /*5040*/  UMOV UR36, UR24 ;  /* 0x0000001800247c82 */ /* 0x000fee0008000000 */
[----:B-1----:R-:W-:Y:S01]  /*5050*/  @!P1 IADD3 R6, P0, PT, R16, 0x580, RZ ;  /* 0x0000058010069810 */ /* 0x002fe20007f1e0ff */
[----:B------:R-:W-:Y:S03]  /*5060*/  VOTEU.ALL UP0, P1 ;  /* 0x0000000000ff7886 */ /* 0x000fe60000800000 */
[----:B------:R-:W-:Y:S01]  /*5070*/  @!P1 R2UR UR5, R6 ;  /* 0x00000000060592ca */ /* 0x000fe200000e0000 */
[----:B------:R-:W-:Y:S01]  /*5080*/  @!P1 IMAD.X R0, RZ, RZ, R17, P0 ;  /* 0x000000ffff009224 */ /* 0x000fe200000e0611 */
[----:B------:R-:W-:Y:S01]  /*5090*/  @!UP0 USHF.L.U32 UR10, UR45, 0x6, URZ ;  /* 0x000000062d0a8899 */ /* 0x000fe200080006ff */
[----:B------:R-:W-:Y:S01]  /*50a0*/  ISETP.NE.AND P0, PT, R14, 0x2, PT ;  /* 0x000000020e00780c */ /* 0x000fe20003f05270 */
[----:B------:R-:W-:Y:S02]  /*50b0*/  @!UP0 USHF.L.U32 UR11, UR46, 0x6, URZ ;  /* 0x000000062e0b8899 */ /* 0x000fe400080006ff */
[----:B------:R-:W-:Y:S01]  /*50c0*/  @!P1 R2UR UR4, R0 ;  /* 0x00000000000492ca */ /* 0x000fe200000e0000 */
[----:B------:R-:W-:Y:S01]  /*50d0*/  @!UP0 UIADD3 UR8, UPT, UPT, UR17, 0x200, URZ ;  /* 0x0000020011088890 */ /* 0x000fe2000fffe0ff */
[----:B------:R-:W-:Y:S01]  /*50e0*/  SEL R0, RZ, 0x1, P0 ;  /* 0x00000001ff007807 */ /* 0x000fe20000000000 */
[----:B------:R-:W-:Y:S01]  /*50f0*/  @!UP0 UIADD3 UR9, UPT, UPT, UR17, 0xd0, URZ ;  /* 0x000000d011098890 */ /* 0x000fe2000fffe0ff */
[----:B------:R-:W-:Y:S01]  /*5100*/  SEL R14, R14, RZ, P0 ;  /* 0x000000ff0e0e7207 */ /* 0x000fe20000000000 */
[----:B------:R-:W-:Y:S01]  /*5110*/  VOTEU.ALL UP0, P1 ;  /* 0x0000000000ff7886 */ /* 0x000fe20000800000 */
[----:B------:R-:W-:Y:S01]  /*5120*/  LOP3.LUT R13, R13, R0, RZ, 0x3c, !PT ;  /* 0x000000000d0d7212 */ /* 0x000fe200078e3cff */
[----:B------:R-:W-:Y:S01]  /*5130*/  IMAD.U32 R6, RZ, RZ, UR5 ;  /* 0x00000005ff067e24 */ /* 0x000fe2000f8e00ff */
[----:B------:R-:W-:Y:S02]  /*5140*/  UIADD3 UR45, UPT, UPT, UR7, UR60, URZ ;  /* 0x0000003c072d7290 */ /* 0x000fe4000fffe0ff */
[----:B------:R-:W-:Y:S03]  /*5150*/  UIADD3 UR46, UPT, UPT, UR13, UR57, URZ ;  /* 0x000000390d2e7290 */ /* 0x000fe6000fffe0ff */
[----:B------:R-:W-:Y:S01]  /*5160*/  IMAD.U32 R7, RZ, RZ, UR4 ;  /* 0x00000004ff077e24 */ /* 0x000fe2000f8e00ff */
[----:B------:R-:W-:Y:S04]  /*5170*/  @!P1 R2UR UR4, R6 ;  /* 0x00000000060492ca */ /* 0x000fe800000e0000 */
[----:B------:R-:W-:Y:S11]  /*5180*/  @!P1 R2UR UR5, R7 ;  /* 0x00000000070592ca */ /* 0x000ff600000e0000 */
[----:B------:R-:W-:Y:S02]  /*5190*/  @!UPT UIADD3 URZ, UPT, UPT, URZ, URZ, URZ ;  /* 0x000000fffffff290 */ /* 0x000fe4000fffe0ff */
[----:B------:R3:W-:Y:S01]  /*51a0*/  @!UP0 UTMALDG.3D [UR8], [UR4], desc[UR18] ;  /* 0x00001208040085b4 */ /* 0x0007e20008011000 */
[----:B------:R3:W-:Y:S01]  /*51b0*/  @!P1 SYNCS.ARRIVE.TRANS64.RED.A0TR RZ, [UR17+0xd0], R12 ;  /* 0x0000d00cffff99a7 */ /* 0x0007e20008300411 */
[----:B------:R-:W-:Y:S01]  /*51c0*/  SYNCS.ARRIVE.TRANS64.RED.A1T0 RZ, [UR48], RZ ;  /* 0x000000ffffff79a7 */ /* 0x000fe20008100430 */
[----:B------:R-:W-:Y:S05]  /*51d0*/  BRA.U UP1, `(.L_x_92) ;  /* 0xfffffff5018c7547 */ /* 0x000fea000b83ffff */
[----:B------:R-:W-:Y:S07]  /*51e0*/  MOV R0, UR17 ;  /* 0x0000001100007c02 */ /* 0x000fee0008000f00 */
.L_x_93:
[----:B-1----:R-:W-:-:S04]  /*51f0*/  SHF.L.U32 R2, R15, 0x1f, RZ ;  /* 0x0000001f0f027819 */ /* 0x002fc800000006ff */
[----:B------:R1:W4:Y:S03]  /*5200*/  SYNCS.PHASECHK.TRANS64.TRYWAIT P0, [R0+URZ+0xd8], R2 ;  /* 0x0000d802000075a7 */ /* 0x00032600080011ff */
[----:B----4-:R-:W-:Y:S05]  /*5210*/  @!P0 NANOSLEEP.SYNCS 0x989680 ;  /* 0x009896800000895d */ /* 0x010fea0003900000 */
[----:B------:R-:W4:Y:S02]  /*5220*/  @!P0 SYNCS.PHASECHK.TRANS64 P0, [R0+URZ+0xd8], R2 ;  /* 0x0000d802000085a7 */ /* 0x000f2400080010ff */
[----:B--234-:R-:W-:Y:S05]  /*5230*/  @P0 EXIT ;  /* 0x000000000000094d */ /* 0x01cfea0003800000 */
[----:B------:R-:W-:Y:S05]  /*5240*/  BRA `(.L_x_93) ;  /* 0xfffffffc00e87947 */ /* 0x000fea000383ffff */
.L_x_84:
[----:B------:R-:W-:-:S06]  /*5250*/  UISETP.GE.AND UP0, UPT, UR22, 0x4, UPT ;  /* 0x000000041600788c */ /* 0x000fcc000bf06270 */
[----:B------:R-:W-:-:S13]  /*5260*/  PLOP3.LUT P0, PT, PT, PT, UP0, 0x80, 0x8 ;  /* 0x000000000008781c */ /* 0x000fda0003f0f008 */
[----:B-1----:R-:W-:Y:S05]  /*5270*/  @!P0 EXIT ;  /* 0x000000000000894d */ /* 0x002fea0003800000 */
[----:B------:R-:W-:Y:S01]  /*5280*/  BAR.SYNC.DEFER_BLOCKING 0x6, 0xa0 ;  /* 0x0182800000007b1d */ /* 0x000fe20000010000 */
[C---:B------:R-:W-:Y:S02]  /*5290*/  IMAD.SHL.U32 R7, R76.reuse, 0x40, RZ ;  /* 0x000000404c077824 */ /* 0x040fe400078e00ff */
[----:B------:R-:W-:Y:S02]  /*52a0*/  HFMA2 R81, -RZ, RZ, 0, 0 ;  /* 0x00000000ff517431 */ /* 0x000fe400000001ff */
[C---:B------:R-:W-:Y:S01]  /*52b0*/  IMAD.SHL.U32 R4, R76.reuse, 0x20, RZ ;  /* 0x000000204c047824 */ /* 0x040fe200078e00ff */
[----:B------:R-:W-:Y:S01]  /*52c0*/  CS2R R82, SRZ ;  /* 0x0000000000527805 */ /* 0x000fe2000001ff00 */
[----:B------:R-:W-:Y:S01]  /*52d0*/  IMAD.SHL.U32 R6, R76, 0x2, RZ ;  /* 0x000000024c067824 */ /* 0x000fe200078e00ff */
[----:B------:R-:W-:Y:S01]  /*52e0*/  UMOV UR44, 0x400 ;  /* 0x00000400002c7882 */ /* 0x000fe20000000000 */
[----:B------:R-:W-:Y:S01]  /*52f0*/  LOP3.LUT R5, R7, 0x180, RZ, 0xc0, !PT ;  /* 0x0000018007057812 */ /* 0x000fe200078ec0ff */
[----:B------:R-:W-:Y:S01]  /*5300*/  ULEA UR44, UR48, UR44, 0x18 ;  /* 0x0000002c302c7291 */ /* 0x000fe2000f8ec0ff */
[----:B------:R-:W-:Y:S01]  /*5310*/  LOP3.LUT R4, R4, 0xc00, RZ, 0xc0, !PT ;  /* 0x00000c0004047812 */ /* 0x000fe200078ec0ff */
[----:B------:R-:W1:Y:S01]  /*5320*/  LDC.64 R72, c[0x0][0x888] ;  /* 0x00022200ff487b82 */ /* 0x000e620000000a00 */
[----:B------:R-:W-:Y:S01]  /*5330*/  LOP3.LUT R6, R5, 0x20, R6, 0xf8, !PT ;  /* 0x0000002005067812 */ /* 0x000fe200078ef806 */
[----:B------:R-:W-:Y:S01]  /*5340*/  IMAD.SHL.U32 R5, R76, 0x8, RZ ;  /* 0x000000084c057824 */ /* 0x000fe200078e00ff */
[----:B------:R-:W-:Y:S01]  /*5350*/  LOP3.LUT R4, R4, 0x40, R7, 0xf8, !PT ;  /* 0x0000004004047812 */ /* 0x000fe200078ef807 */
[----:B------:R-:W-:Y:S01]  /*5360*/  IMAD.U32 R37, R76, 0x10000, RZ ;  /* 0x000100004c257824 */ /* 0x000fe200078e00ff */
[----:B------:R-:W-:Y:S01]  /*5370*/  UIADD3 UR4, UPT, UPT, UR44, 0x1200, URZ ;  /* 0x000012002c047890 */ /* 0x000fe2000fffe0ff */
[----:B------:R-:W-:Y:S01]  /*5380*/  IMAD.MOV.U32 R36, RZ, RZ, RZ ;  /* 0x000000ffff247224 */ /* 0x000fe200078e00ff */
[----:B------:R-:W-:Y:S01]  /*5390*/  LOP3.LUT R5, R6, 0x30, R5, 0x78, !PT ;  /* 0x0000003006057812 */ /* 0x000fe200078e7805 */
[----:B------:R-:W2:Y:S01]  /*53a0*/  LDC.64 R74, c[0x0][0x890] ;  /* 0x00022400ff4a7b82 */ /* 0x000ea20000000a00 */
[----:B------:R-:W-:Y:S01]  /*53b0*/  LOP3.LUT R4, R4, 0x200, R7, 0xf8, !PT ;  /* 0x0000020004047812 */ /* 0x000fe200078ef807 */
[----:B------:R-:W-:Y:S01]  /*53c0*/  IMAD.MOV.U32 R84, RZ, RZ, RZ ;  /* 0x000000ffff547224 */ /* 0x000fe200078e00ff */
[----:B------:R-:W-:Y:S01]  /*53d0*/  LOP3.LUT R37, R37, 0x600000, RZ, 0xc0, !PT ;  /* 0x0060000025257812 */ /* 0x000fe200078ec0ff */
[----:B------:R-:W-:Y:S01]  /*53e0*/  IMAD.U32 R85, RZ, RZ, UR4 ;  /* 0x00000004ff557e24 */ /* 0x000fe2000f8e00ff */
[----:B------:R-:W-:Y:S01]  /*53f0*/  LOP3.LUT R78, R4, R5, RZ, 0xfc, !PT ;  /* 0x00000005044e7212 */ /* 0x000fe200078efcff */
[----:B------:R-:W3:Y:S01]  /*5400*/  LDS R0, [UR44+0x1a0] ;  /* 0x0001a02cff007984 */ /* 0x000ee20008000800 */
[----:B------:R-:W-:Y:S01]  /*5410*/  IMAD.SHL.U32 R4, R76, 0x10, RZ ;  /* 0x000000104c047824 */ /* 0x000fe200078e00ff */
[----:B------:R-:W4:Y:S01]  /*5420*/  LDC.64 R70, c[0x0][0x8b0] ;  /* 0x00022c00ff467b82 */ /* 0x000f220000000a00 */
[----:B------:R-:W-:Y:S01]  /*5430*/  IADD3 R77, PT, PT, R78, UR44, RZ ;  /* 0x0000002c4e4d7c10 */ /* 0x000fe2000fffe0ff */
[----:B------:R-:W1:Y:S02]  /*5440*/  LDCU UR50, c[0x0][0x370] ;  /* 0x00006e00ff3277ac */ /* 0x000e640008000800 */
[----:B------:R-:W-:Y:S01]  /*5450*/  LOP3.LUT R4, R4, 0x20, RZ, 0xc0, !PT ;  /* 0x0000002004047812 */ /* 0x000fe200078ec0ff */
[----:B------:R-:W1:Y:S03]  /*5460*/  LDCU.64 UR62, c[0x0][0x348] ;  /* 0x00006900ff3e77ac */ /* 0x000e660008000a00 */
[----:B------:R-:W1:Y:S01]  /*5470*/  LDC.64 R68, c[0x0][0x8a8] ;  /* 0x00022a00ff447b82 */ /* 0x000e620000000a00 */
[----:B------:R-:W-:Y:S01]  /*5480*/  IADD3 R77, PT, PT, -R4, 0x200, R77 ;  /* 0x00000200044d7810 */ /* 0x000fe20007ffe14d */
[----:B------:R-:W1:Y:S01]  /*5490*/  LDCU UR41, c[0x0][0xb0c] ;  /* 0x00016180ff2977ac */ /* 0x000e620008000800 */
[----:B------:R-:W1:Y:S01]  /*54a0*/  LDCU UR39, c[0x0][0xb30] ;  /* 0x00016600ff2777ac */ /* 0x000e620008000800 */
[----:B------:R-:W1:Y:S01]  /*54b0*/  LDCU.64 UR58, c[0x0][0x888] ;  /* 0x00011100ff3a77ac */ /* 0x000e620008000a00 */
[----:B------:R-:W1:Y:S01]  /*54c0*/  LDCU.64 UR42, c[0x0][0xb28] ;  /* 0x00016500ff2a77ac */ /* 0x000e620008000a00 */
[----:B------:R-:W1:Y:S01]  /*54d0*/  LDCU.128 UR52, c[0x0][0xb10] ;  /* 0x00016200ff3477ac */ /* 0x000e620008000c00 */
[----:B------:R-:W1:Y:S01]  /*54e0*/  LDCU UR49, c[0x0][0x374] ;  /* 0x00006e80ff3177ac */ /* 0x000e620008000800 */
[----:B------:R-:W-:Y:S01]  /*54f0*/  UIADD3 UR56, UPT, UPT, UR44, 0x200, URZ ;  /* 0x000002002c387890 */ /* 0x000fe2000fffe0ff */
[----:B---3--:R-:W-:-:S11]  /*5500*/  IMAD.IADD R37, R0, 0x1, R37 ;  /* 0x0000000100257824 */ /* 0x008fd600078e0225 */
.L_x_111:
[----:B------:R-:W-:Y:S02]  /*5510*/  LEA R3, R81, UR44, 0x3 ;  /* 0x0000002c51037c11 */ /* 0x000fe4000f8e18ff */
[----:B------:R-:W-:Y:S02]  /*5520*/  SHF.L.U32 R0, R83, 0x1f, RZ ;  /* 0x0000001f53007819 */ /* 0x000fe400000006ff */
[----:B-1----:R-:W-:Y:S02]  /*5530*/  LEA R4, R81, UR44, 0x4 ;  /* 0x0000002c51047c11 */ /* 0x002fe4000f8e20ff */
[----:B------:R-:W3:Y:S02]  /*5540*/  SYNCS.PHASECHK.TRANS64.TRYWAIT P0, [R3+URZ+0xf0], R0 ;  /* 0x0000f000030075a7 */ /* 0x000ee400080011ff */
[----:B--23--:R-:W-:Y:S05]  /*5550*/  @!P0 BRA `(.L_x_94) ;  /* 0x00000024007c8947 */ /* 0x00cfea0003800000 */
.L_x_161:
[----:B------:R-:W1:Y:S01]  /*5560*/  LDS.128 R4, [R4+0x180] ;  /* 0x0001800004047984 */ /* 0x000e620000000c00 */
[----:B------:R-:W-:Y:S01]  /*5570*/  UISETP.GE.AND UP0, UPT, UR40, 0x1, UPT ;  /* 0x000000012800788c */ /* 0x000fe2000bf06270 */
[----:B------:R-:W-:Y:S01]  /*5580*/  @!PT LDS RZ, [RZ] ;  /* 0x00000000fffff984 */ /* 0x000fe20000000800 */
[----:B------:R-:W-:Y:S01]  /*5590*/  @!PT LDS RZ, [RZ] ;  /* 0x00000000fffff984 */ /* 0x000fe20000000800 */
[----:B------:R-:W-:Y:S01]  /*55a0*/  @!PT LDS RZ, [RZ] ;  /* 0x00000000fffff984 */ /* 0x000fe20000000800 */
[----:B------:R-:W-:Y:S01]  /*55b0*/  @!PT LDS RZ, [RZ] ;  /* 0x00000000fffff984 */ /* 0x000fe20000000800 */
[----:B------:R2:W-:Y:S06]  /*55c0*/  MEMBAR.ALL.CTA ;  /* 0x0000000000007992 */ /* 0x0005ec0000008000 */
[----:B--2---:R-:W2:Y:S01]  /*55d0*/  FENCE.VIEW.ASYNC.S ;  /* 0x00000000000073c6 */ /* 0x004ea20000000000 */
[----:B-1----:R-:W-:Y:S11]  /*55e0*/  LOP3.LUT P0, RZ, R6, 0x1, RZ, 0xc0, !PT ;  /* 0x0000000106ff7812 */ /* 0x002ff6000780c0ff */
[----:B------:R-:W-:Y:S02]  /*55f0*/  @!UPT UIADD3 URZ, UPT, UPT, URZ, URZ, URZ ;  /* 0x000000fffffff290 */ /* 0x000fe4000fffe0ff */
[----:B--2---:R-:W-:Y:S01]  /*5600*/  VOTEU.ANY UP1, P0 ;  /* 0x0000000000ff7886 */ /* 0x004fe20000020100 */
[----:B------:R-:W-:Y:S01]  /*5610*/  PLOP3.LUT P0, PT, PT, PT, UP1, 0x80, 0x8 ;  /* 0x000000000008781c */ /* 0x000fe20003f0f018 */
[----:B------:R-:W-:Y:S11]  /*5620*/  UP2UR UR47, UPR, URZ, 0x2 ;  /* 0x00000002ff2f7883 */ /* 0x000ff60008000000 */
[----:B------:R-:W-:Y:S01]  /*5630*/  @!UPT UIADD3 URZ, UPT, UPT, URZ, URZ, URZ ;  /* 0x000000fffffff290 */ /* 0x000fe2000fffe0ff */
        /* <DEDUP_REMOVED lines=13> */
[----:B------:R-:W2:Y:S01]  /*5710*/  LDCU UR12, c[0x0][0xb20] ;  /* 0x00016400ff0c77ac */ /* 0x000ea20008000800 */
[----:B------:R-:W-:Y:S02]  /*5720*/  UIMAD.WIDE.U32 UR4, UR49, UR55, URZ ;  /* 0x00000037310472a5 */ /* 0x000fe4000f8e00ff */
[----:B------:R-:W-:Y:S02]  /*5730*/  UIMAD.WIDE.U32 UR6, UR50, UR52, URZ ;  /* 0x00000034320672a5 */ /* 0x000fe4000f8e00ff */
[----:B------:R-:W-:Y:S02]  /*5740*/  UISETP.NE.AND UP0, UPT, UR54, 0x1, UPT ;  /* 0x000000013600788c */ /* 0x000fe4000bf05270 */
[----:B------:R-:W-:Y:S02]  /*5750*/  UIMAD.WIDE.U32 UR8, UR37, UR55, URZ ;  /* 0x00000037250872a5 */ /* 0x000fe4000f8e00ff */
[----:B------:R-:W-:Y:S02]  /*5760*/  UIMAD.WIDE.U32 UR10, UR38, UR52, URZ ;  /* 0x00000034260a72a5 */ /* 0x000fe4000f8e00ff */
[----:B------:R-:W-:Y:S02]  /*5770*/  UISETP.NE.AND UP1, UPT, UR41, 0x1, UPT ;  /* 0x000000012900788c */ /* 0x000fe4000bf25270 */
[----:B------:R-:W-:Y:S01]  /*5780*/  UISETP.NE.AND UP2, UPT, UR40, 0x1, UPT ;  /* 0x000000012800788c */ /* 0x000fe2000bf45270 */
[----:B------:R-:W-:Y:S02]  /*5790*/  UMOV UR4, UR5 ;  /* 0x0000000500047c82 */ /* 0x000fe40008000000 */
[----:B--2---:R-:W-:Y:S03]  /*57a0*/  USHF.R.U32.HI UR5, URZ, UR12, UR4 ;  /* 0x0000000cff057299 */ /* 0x004fe60008011604 */
[----:B------:R-:W-:Y:S02]  /*57b0*/  UMOV UR4, UR7 ;  /* 0x0000000700047c82 */ /* 0x000fe40008000000 */
[----:B------:R-:W-:Y:S02]  /*57c0*/  USHF.R.U32.HI UR7, URZ, UR53, UR4 ;  /* 0x00000035ff077299 */ /* 0x000fe40008011604 */
[----:B------:R-:W-:Y:S02]  /*57d0*/  USEL UR4, UR49, UR5, !UP0 ;  /* 0x0000000531047287 */ /* 0x000fe4000c000000 */
[----:B------:R-:W-:Y:S01]  /*57e0*/  USEL UR7, UR50, UR7, !UP1 ;  /* 0x0000000732077287 */ /* 0x000fe2000c800000 */
[----:B------:R-:W-:Y:S01]  /*57f0*/  UMOV UR5, UR9 ;  /* 0x0000000900057c82 */ /* 0x000fe20008000000 */
[----:B------:R-:W-:Y:S02]  /*5800*/  UIMAD.WIDE.U32 UR8, UR4, UR42, URZ ;  /* 0x0000002a040872a5 */ /* 0x000fe4000f8e00ff */
[----:B------:R-:W-:Y:S03]  /*5810*/  USHF.R.U32.HI UR6, URZ, UR12, UR5 ;  /* 0x0000000cff067299 */ /* 0x000fe60008011605 */
[----:B------:R-:W-:Y:S01]  /*5820*/  UMOV UR5, UR11 ;  /* 0x0000000b00057c82 */ /* 0x000fe20008000000 */
[----:B------:R-:W-:Y:S02]  /*5830*/  UIMAD.WIDE.U32 UR10, UR7, UR42, URZ ;  /* 0x0000002a070a72a5 */ /* 0x000fe4000f8e00ff */
[----:B------:R-:W-:Y:S02]  /*5840*/  USHF.R.U32.HI UR12, URZ, UR53, UR5 ;  /* 0x00000035ff0c7299 */ /* 0x000fe40008011605 */
[----:B------:R-:W-:Y:S01]  /*5850*/  USEL UR6, UR37, UR6, !UP0 ;  /* 0x0000000625067287 */ /* 0x000fe2000c000000 */
[----:B------:R-:W-:Y:S02]  /*5860*/  UMOV UR5, UR9 ;  /* 0x0000000900057c82 */ /* 0x000fe40008000000 */
[----:B------:R-:W-:Y:S01]  /*5870*/  UMOV UR10, UR11 ;  /* 0x0000000b000a7c82 */ /* 0x000fe20008000000 */
[----:B------:R-:W-:Y:S02]  /*5880*/  @UP2 USHF.R.U32.HI UR4, URZ, UR43, UR5 ;  /* 0x0000002bff042299 */ /* 0x000fe40008011605 */
[----:B------:R-:W-:Y:S02]  /*5890*/  @UP2 USHF.R.U32.HI UR7, URZ, UR43, UR10 ;  /* 0x0000002bff072299 */ /* 0x000fe4000801160a */
[----:B------:R-:W-:Y:S02]  /*58a0*/  UIMAD UR4, UR40, UR4, URZ ;  /* 0x00000004280472a4 */ /* 0x000fe4000f8e02ff */
[----:B------:R-:W-:Y:S02]  /*58b0*/  UIMAD.WIDE.U32 UR10, UR6, UR42, URZ ;  /* 0x0000002a060a72a5 */ /* 0x000fe4000f8e00ff */
[----:B------:R-:W-:Y:S02]  /*58c0*/  USEL UR5, UR38, UR12, !UP1 ;  /* 0x0000000c26057287 */ /* 0x000fe4000c800000 */
[----:B------:R-:W-:Y:S02]  /*58d0*/  UIMAD UR8, UR40, UR7, URZ ;  /* 0x00000007280872a4 */ /* 0x000fe4000f8e02ff */
[----:B------:R-:W-:Y:S03]  /*58e0*/  UISETP.GE.AND UP0, UPT, UR6, UR4, UPT ;  /* 0x000000040600728c */ /* 0x000fe6000bf06270 */
[----:B------:R-:W-:Y:S01]  /*58f0*/  UMOV UR4, UR11 ;  /* 0x0000000b00047c82 */ /* 0x000fe20008000000 */
[----:B------:R-:W-:Y:S02]  /*5900*/  UISETP.GE.OR UP0, UPT, UR5, UR8, UP0 ;  /* 0x000000080500728c */ /* 0x000fe40008706670 */
[----:B------:R-:W-:Y:S02]  /*5910*/  USHF.R.U32.HI UR4, URZ, UR43, UR4 ;  /* 0x0000002bff047299 */ /* 0x000fe40008011604 */
[----:B------:R-:W-:Y:S02]  /*5920*/  UIMAD.WIDE.U32 UR8, UR5, UR42, URZ ;  /* 0x0000002a050872a5 */ /* 0x000fe4000f8e00ff */
[----:B------:R-:W-:Y:S02]  /*5930*/  USEL UR11, UR6, UR4, !UP2 ;  /* 0x00000004060b7287 */ /* 0x000fe4000d000000 */
[----:B------:R-:W-:Y:S02]  /*5940*/  UIADD3 UR8, UPT, UPT, -UR5, URZ, URZ ;  /* 0x000000ff05087290 */ /* 0x000fe4000fffe1ff */
[----:B------:R-:W-:Y:S01]  /*5950*/  UIADD3 UR10, UPT, UPT, -UR11, URZ, URZ ;  /* 0x000000ff0b0a7290 */ /* 0x000fe2000fffe1ff */
[----:B------:R-:W-:Y:S01]  /*5960*/  @!UP0 UMOV UR4, UR9 ;  /* 0x0000000900048c82 */ /* 0x000fe20008000000 */
[----:B------:R-:W-:Y:S02]  /*5970*/  UIADD3 UR9, UPT, UPT, -UR6, URZ, URZ ;  /* 0x000000ff06097290 */ /* 0x000fe4000fffe1ff */
[----:B------:R-:W-:Y:S02]  /*5980*/  @!UP0 USHF.R.U32.HI UR4, URZ, UR43, UR4 ;  /* 0x0000002bff048299 */ /* 0x000fe40008011604 */
[----:B------:R-:W-:Y:S02]  /*5990*/  UIMAD UR10, UR40, UR10, UR6 ;  /* 0x0000000a280a72a4 */ /* 0x000fe4000f8e0206 */
[----:B------:R-:W-:Y:S04]  /*59a0*/  @!UP0 USEL UR4, UR5, UR4, !UP2 ;  /* 0x0000000405048287 */ /* 0x000fe8000d000000 */
[----:B------:R-:W-:Y:S02]  /*59b0*/  @!UP0 UIMAD UR10, UR7, UR10, UR4 ;  /* 0x0000000a070a82a4 */ /* 0x000fe4000f8e0204 */
[----:B------:R-:W-:Y:S02]  /*59c0*/  @!UP0 UIADD3 UR11, UPT, UPT, UR11, -UR4, URZ ;  /* 0x800000040b0b8290 */ /* 0x000fe4000fffe0ff */
[----:B------:R-:W-:Y:S02]  /*59d0*/  UIMAD UR7, UR41, UR8, UR38 ;  /* 0x00000008290772a4 */ /* 0x000fe4000f8e0226 */
[----:B------:R-:W-:Y:S02]  /*59e0*/  @!UP0 UIMAD UR6, UR11, UR40, UR5 ;  /* 0x000000280b0682a4 */ /* 0x000fe4000f8e0205 */
[----:B------:R-:W-:Y:S01]  /*59f0*/  UIMAD UR4, UR54, UR9, UR37 ;  /* 0x00000009360472a4 */ /* 0x000fe2000f8e0225 */
[----:B------:R-:W-:Y:S02]  /*5a00*/  @!UP0 UMOV UR5, UR10 ;  /* 0x0000000a00058c82 */ /* 0x000fe40008000000 */
[----:B------:R-:W-:Y:S02]  /*5a10*/  UIMAD UR38, UR5, UR41, UR7 ;  /* 0x00000029052672a4 */ /* 0x000fe4000f8e0207 */
[----:B------:R-:W-:Y:S11]  /*5a20*/  UIMAD UR37, UR6, UR54, UR4 ;  /* 0x00000036062572a4 */ /* 0x000ff6000f8e0204 */
[----:B------:R-:W-:Y:S01]  /*5a30*/  @!UPT UIADD3 URZ, UPT, UPT, URZ, URZ, URZ ;  /* 0x000000fffffff290 */ /* 0x000fe2000fffe0ff */
.L_x_95:
[----:B------:R-:W-:Y:S01]  /*5a40*/  UISETP.NE.AND UP0, UPT, UR39, 0x1, UPT ;  /* 0x000000012700788c */ /* 0x000fe2000bf05270 */
[----:B------:R-:W-:Y:S10]  /*5a50*/  IADD3 R81, PT, PT, R81, 0x1, RZ ;  /* 0x0000000151517810 */ /* 0x000ff40007ffe0ff */
[----:B------:R-:W2:Y:S01]  /*5a60*/  @!UP0 LDCU.128 UR12, c[0x0][0xb10] ;  /* 0x00016200ff0c87ac */ /* 0x000ea20008000c00 */
[----:B------:R-:W3:Y:S01]  /*5a70*/  @!UP0 LDCU UR5, c[0x0][0xb0c] ;  /* 0x00016180ff0587ac */ /* 0x000ee20008000800 */
[----:B------:R-:W4:Y:S01]  /*5a80*/  @!UP0 LDCU UR10, c[0x0][0xb20] ;  /* 0x00016400ff0a87ac */ /* 0x000f220008000800 */
[----:B--2---:R-:W-:Y:S02]  /*5a90*/  UIMAD.WIDE.U32 UR8, UR38, UR12, URZ ;  /* 0x0000000c260872a5 */ /* 0x004fe4000f8e00ff */
[----:B------:R-:W-:Y:S02]  /*5aa0*/  UIMAD.WIDE.U32 UR6, UR37, UR15, URZ ;  /* 0x0000000f250672a5 */ /* 0x000fe4000f8e00ff */
[----:B------:R-:W-:Y:S03]  /*5ab0*/  @!UP0 UISETP.NE.AND UP1, UPT, UR14, 0x1, UPT ;  /* 0x000000010e00888c */ /* 0x000fe6000bf25270 */
[----:B------:R-:W-:Y:S01]  /*5ac0*/  @!UP0 UMOV UR4, UR9 ;  /* 0x0000000900048c82 */ /* 0x000fe20008000000 */
[----:B---3--:R-:W-:Y:S02]  /*5ad0*/  @!UP0 UISETP.NE.AND UP2, UPT, UR5, 0x1, UPT ;  /* 0x000000010500888c */ /* 0x008fe4000bf45270 */
[----:B------:R-:W-:Y:S01]  /*5ae0*/  @!UP0 USHF.R.U32.HI UR4, URZ, UR13, UR4 ;  /* 0x0000000dff048299 */ /* 0x000fe20008011604 */
[----:B------:R-:W-:Y:S02]  /*5af0*/  @!UP0 UMOV UR6, UR7 ;  /* 0x0000000700068c82 */ /* 0x000fe40008000000 */
[----:B----4-:R-:W-:Y:S02]  /*5b00*/  @!UP0 USHF.R.U32.HI UR6, URZ, UR10, UR6 ;  /* 0x0000000aff068299 */ /* 0x010fe40008011606 */
[----:B------:R-:W-:Y:S02]  /*5b10*/  @!UP0 USEL UR7, UR38, UR4, !UP2 ;  /* 0x0000000426078287 */ /* 0x000fe4000d000000 */
[----:B------:R-:W-:Y:S04]  /*5b20*/  @!UP0 USEL UR6, UR37, UR6, !UP1 ;  /* 0x0000000625068287 */ /* 0x000fe8000c800000 */
[----:B------:R-:W-:Y:S02]  /*5b30*/  @!UP0 UIADD3 UR4, UPT, UPT, -UR7, UR6, URZ ;  /* 0x0000000607048290 */ /* 0x000fe4000fffe1ff */
[----:B------:R-:W-:Y:S02]  /*5b40*/  @!UP0 UIADD3 UR6, UPT, UPT, UR7, -UR6, URZ ;  /* 0x8000000607068290 */ /* 0x000fe4000fffe0ff */
[----:B------:R-:W-:Y:S02]  /*5b50*/  @!UP0 UIMAD UR38, UR4, UR5, UR38 ;  /* 0x00000005042682a4 */ /* 0x000fe4000f8e0226 */
[----:B------:R-:W-:Y:S02]  /*5b60*/  @!UP0 UIMAD UR37, UR6, UR14, UR37 ;  /* 0x0000000e062582a4 */ /* 0x000fe4000f8e0225 */
[----:B------:R-:W-:Y:S09]  /*5b70*/  ULOP3.LUT UP0, URZ, UR56, 0x1b0, URZ, 0xc0, !UPT ;  /* 0x000001b038ff7892 */ /* 0x000ff2000f80c0ff */
[----:B------:R-:W-:Y:S05]  /*5b80*/  BRA.U !UP0, `(.L_x_96) ;  /* 0x0000000108407547 */ /* 0x000fea000b800000 */
[----:B------:R-:W2:Y:S01]  /*5b90*/  LDCU.64 UR8, c[0x4][0x80] ;  /* 0x01001000ff0877ac */ /* 0x000ea20008000a00 */
[----:B------:R-:W-:Y:S01]  /*5ba0*/  MOV R3, 0x0 ;  /* 0x0000000000037802 */ /* 0x000fe20000000f00 */
[----:B------:R-:W-:Y:S02]  /*5bb0*/  HFMA2 R12, -RZ, RZ, 0, 5.9604644775390625e-08 ;  /* 0x00000001ff0c7431 */ /* 0x000fe400000001ff */
[----:B------:R-:W-:Y:S02]  /*5bc0*/  IMAD.MOV.U32 R8, RZ, RZ, 0x70 ;  /* 0x00000070ff087424 */ /* 0x000fe400078e00ff */
[----:B------:R-:W-:Y:S01]  /*5bd0*/  IMAD.MOV.U32 R13, RZ, RZ, RZ ;  /* 0x000000ffff0d7224 */ /* 0x000fe200078e00ff */
[----:B------:R-:W3:Y:S01]  /*5be0*/  LDCU.64 UR6, c[0x4][0x88] ;  /* 0x01001100ff0677ac */ /* 0x000ee20008000a00 */
[----:B------:R-:W4:Y:S01]  /*5bf0*/  LDC.64 R2, c[0x4][R3] ;  /* 0x0100000003027b82 */ /* 0x000f220000000a00 */
[----:B------:R-:W1:Y:S01]  /*5c00*/  LDCU.64 UR4, c[0x4][0x8] ;  /* 0x01000100ff0477ac */ /* 0x000e620008000a00 */
[----:B--2---:R-:W-:Y:S01]  /*5c10*/  MOV R5, UR9 ;  /* 0x0000000900057c02 */ /* 0x004fe20008000f00 */
[----:B------:R-:W-:Y:S01]  /*5c20*/  IMAD.U32 R4, RZ, RZ, UR8 ;  /* 0x00000008ff047e24 */ /* 0x000fe2000f8e00ff */
[----:B---3--:R-:W-:Y:S01]  /*5c30*/  MOV R7, UR7 ;  /* 0x0000000700077c02 */ /* 0x008fe20008000f00 */
[----:B------:R-:W-:Y:S01]  /*5c40*/  IMAD.U32 R6, RZ, RZ, UR6 ;  /* 0x00000006ff067e24 */ /* 0x000fe2000f8e00ff */
[----:B-1----:R-:W-:Y:S01]  /*5c50*/  MOV R11, UR5 ;  /* 0x00000005000b7c02 */ /* 0x002fe20008000f00 */
[----:B------:R-:W-:Y:S02]  /*5c60*/  IMAD.U32 R10, RZ, RZ, UR4 ;  /* 0x00000004ff0a7e24 */ /* 0x000fe4000f8e00ff */
[----:B------:R-:W-:Y:S07]  /*5c70*/  LEPC R20, `(.L_x_96) ;  /* 0x000000001014794e */ /* 0x000fee0000000000 */
[----:B----45:R-:W-:Y:S05]  /*5c80*/  CALL.ABS.NOINC R2 ;  /* 0x0000000002007343 */ /* 0x030fea0003c00000 */
.L_x_96:
[----:B------:R-:W-:Y:S01]  /*5c90*/  LOP3.LUT P0, RZ, R85, 0x1b0, RZ, 0xc0, !PT ;  /* 0x000001b055ff7812 */ /* 0x000fe2000780c0ff */
[----:B------:R-:W-:Y:S11]  /*5ca0*/  BSSY.RECONVERGENT B6, `(.L_x_97) ;  /* 0x0000013000067945 */ /* 0x000ff60003800200 */
[----:B------:R-:W-:Y:S01]  /*5cb0*/  @!UPT UIADD3 URZ, UPT, UPT, URZ, URZ, URZ ;  /* 0x000000fffffff290 */ /* 0x000fe2000fffe0ff */
[----:B------:R-:W-:Y:S05]  /*5cc0*/  @!P0 BRA `(.L_x_98) ;  /* 0x0000000000408947 */ /* 0x000fea0003800000 */
        /* <DEDUP_REMOVED lines=16> */
.L_x_98:
[----:B------:R-:W-:Y:S05]  /*5dd0*/  BSYNC.RECONVERGENT B6 ;  /* 0x0000000000067941 */ /* 0x000fea0003800200 */
.L_x_97:
[----:B------:R-:W-:Y:S01]  /*5de0*/  ISETP.NE.U32.AND P3, PT, R74, RZ, PT ;  /* 0x000000ff4a00720c */ /* 0x000fe20003f65070 */
[----:B------:R-:W-:Y:S01]  /*5df0*/  UISETP.NE.AND UP1, UPT, UR61, URZ, UPT ;  /* 0x000000ff3d00728c */ /* 0x000fe2000bf25270 */
[----:B------:R-:W-:Y:S02]  /*5e00*/  ISETP.NE.U32.AND P4, PT, R70, RZ, PT ;  /* 0x000000ff4600720c */ /* 0x000fe40003f85070 */
[----:B------:R-:W-:Y:S02]  /*5e10*/  ISETP.NE.AND.EX P3, PT, R75, RZ, PT, P3 ;  /* 0x000000ff4b00720c */ /* 0x000fe40003f65330 */
[----:B------:R-:W-:Y:S02]  /*5e20*/  PLOP3.LUT P1, PT, PT, PT, PT, 0x8, 0x80 ;  /* 0x000000000080781c */ /* 0x000fe40003f2e170 */
[----:B------:R-:W-:Y:S02]  /*5e30*/  PLOP3.LUT P0, PT, PT, PT, UP1, 0x80, 0x8 ;  /* 0x000000000008781c */ /* 0x000fe40003f0f018 */
[----:B------:R-:W-:Y:S02]  /*5e40*/  ISETP.NE.AND.EX P4, PT, R71, RZ, PT, P4 ;  /* 0x000000ff4700720c */ /* 0x000fe40003f85340 */
[----:B------:R-:W2:Y:S09]  /*5e50*/  @UP1 LDCU.64 UR4, c[0x0][0x888] ;  /* 0x00011100ff0417ac */ /* 0x000eb20008000a00 */
[----:B------:R-:W-:Y:S01]  /*5e60*/  @P0 PLOP3.LUT P1, PT, P3, PT, PT, 0x80, 0x8 ;  /* 0x000000000008081c */ /* 0x000fe20001f2f070 */
[----:B--2---:R-:W-:Y:S04]  /*5e70*/  @UP1 UISETP.NE.U32.AND UP0, UPT, UR4, URZ, UPT ;  /* 0x000000ff0400128c */ /* 0x004fe8000bf05070 */
[----:B------:R-:W-:Y:S04]  /*5e80*/  @UP1 UISETP.NE.AND.EX UP0, UPT, UR5, URZ, UPT, UP0 ;  /* 0x000000ff0500128c */ /* 0x000fe8000bf05300 */
[----:B------:R-:W-:Y:S01]  /*5e90*/  @UP1 USEL UR4, URZ, 0xffffffff, UP0 ;  /* 0xffffffffff041887 */ /* 0x000fe20008000000 */
[----:B------:R-:W-:Y:S11]  /*5ea0*/  @!P3 BRA `(.L_x_99) ;  /* 0x000000000030b947 */ /* 0x000ff60003800000 */
[----:B------:R-:W-:Y:S01]  /*5eb0*/  ISETP.NE.U32.AND P2, PT, R72, RZ, PT ;  /* 0x000000ff4800720c */ /* 0x000fe20003f45070 */
[----:B------:R-:W2:Y:S01]  /*5ec0*/  LDCU.64 UR6, c[0x0][0x358] ;  /* 0x00006b00ff0677ac */ /* 0x000ea20008000a00 */
[----:B------:R-:W-:Y:S02]  /*5ed0*/  IMAD.MOV.U32 R79, RZ, RZ, 0x1 ;  /* 0x00000001ff4f7424 */ /* 0x000fe400078e00ff */
[----:B------:R-:W-:Y:S11]  /*5ee0*/  ISETP.NE.AND.EX P2, PT, R73, RZ, PT, P2 ;  /* 0x000000ff4900720c */ /* 0x000ff60003f45320 */
[----:B------:R-:W-:Y:S02]  /*5ef0*/  @!UPT UIADD3 URZ, UPT, UPT, URZ, URZ, URZ ;  /* 0x000000fffffff290 */ /* 0x000fe4000fffe0ff */
[----:B------:R-:W3:Y:S01]  /*5f00*/  @P2 LDC.64 R2, c[0x0][0x888] ;  /* 0x00022200ff022b82 */ /* 0x000ee20000000a00 */
[----:B-1----:R-:W-:Y:S04]  /*5f10*/  @P2 IMAD R0, R74, UR36, RZ ;  /* 0x000000244a002c24 */ /* 0x002fe8000f8e02ff */
[----:B---3--:R-:W-:Y:S04]  /*5f20*/  @P2 IMAD.WIDE R2, R0, 0x4, R2 ;  /* 0x0000000400022825 */ /* 0x008fe800078e0202 */
[----:B------:R-:W-:Y:S01]  /*5f30*/  HFMA2 R0, -RZ, RZ, 0, 5.9604644775390625e-08 ;  /* 0x00000001ff007431 */ /* 0x000fe200000001ff */
[----:B--2--5:R2:W5:Y:S04]  /*5f40*/  @P2 LDG.E R39, desc[UR6][R2.64] ;  /* 0x0000000602272981 */ /* 0x024568000c1e1900 */
[----:B------:R-:W-:Y:S01]  /*5f50*/  @!P2 PRMT R79, R0, 0x7610, R79 ;  /* 0x00007610004fa816 */ /* 0x000fe2000000004f */
[----:B--2---:R-:W3:Y:S06]  /*5f60*/  @!P2 LDC R39, c[0x0][0x880] ;  /* 0x00022000ff27ab82 */ /* 0x004eec0000000800 */
.L_x_99:
[----:B------:R-:W-:Y:S05]  /*5f70*/  @!P4 BRA `(.L_x_100) ;  /* 0x000000000024c947 */ /* 0x000fea0003800000 */
[----:B------:R-:W-:Y:S01]  /*5f80*/  ISETP.NE.U32.AND P2, PT, R68, RZ, PT ;  /* 0x000000ff4400720c */ /* 0x000fe20003f45070 */
[----:B------:R-:W2:Y:S03]  /*5f90*/  LDCU.64 UR6, c[0x0][0x358] ;  /* 0x00006b00ff0677ac */ /* 0x000ea60008000a00 */
[----:B------:R-:W-:Y:S11]  /*5fa0*/  ISETP.NE.AND.EX P2, PT, R69, RZ, PT, P2 ;  /* 0x000000ff4500720c */ /* 0x000ff60003f45320 */
[----:B------:R-:W-:Y:S02]  /*5fb0*/  @!UPT UIADD3 URZ, UPT, UPT, URZ, URZ, URZ ;  /* 0x000000fffffff290 */ /* 0x000fe4000fffe0ff */
[----:B------:R-:W4:Y:S01]  /*5fc0*/  @P2 LDC.64 R2, c[0x0][0x8a8] ;  /* 0x00022a00ff022b82 */ /* 0x000f220000000a00 */
[----:B-1----:R-:W-:Y:S04]  /*5fd0*/  @P2 IMAD R0, R70, UR36, RZ ;  /* 0x0000002446002c24 */ /* 0x002fe8000f8e02ff */
[----:B----4-:R-:W-:Y:S05]  /*5fe0*/  @P2 IMAD.WIDE R2, R0, 0x4, R2 ;  /* 0x0000000400022825 */ /* 0x010fea00078e0202 */
[----:B--2--5:R2:W5:Y:S02]  /*5ff0*/  @P2 LDG.E R38, desc[UR6][R2.64] ;  /* 0x0000000602262981 */ /* 0x024564000c1e1900 */
[----:B--2---:R-:W4:Y:S02]  /*6000*/  @!P2 LDC R38, c[0x0][0x8a0] ;  /* 0x00022800ff26ab82 */ /* 0x004f240000000800 */
.L_x_100:
[----:B---3-5:R-:W-:Y:S01]  /*6010*/  @P0 FSETP.NEU.AND P4, PT, R39, RZ, PT ;  /* 0x000000ff2700020b */ /* 0x028fe20003f8d000 */
[----:B-1----:R-:W-:Y:S01]  /*6020*/  IMAD.U32 R0, RZ, RZ, UR4 ;  /* 0x00000004ff007e24 */ /* 0x002fe2000f8e00ff */
[----:B------:R-:W-:Y:S01]  /*6030*/  @P0 LOP3.LUT P2, RZ, R79, 0xff, RZ, 0xc0, !PT ;  /* 0x000000ff4fff0812 */ /* 0x000fe2000784c0ff */
[----:B------:R-:W-:Y:S01]  /*6040*/  BSSY B1, `(.L_x_101) ;  /* 0x0000039000017945 */ /* 0x000fe20003800000 */
[----:B------:R-:W-:Y:S02]  /*6050*/  @P0 SEL R2, RZ, 0xffffffff, P4 ;  /* 0xffffffffff020807 */ /* 0x000fe40002000000 */
[----:B------:R-:W-:Y:S02]  /*6060*/  CS2R R66, SRZ ;  /* 0x0000000000427805 */ /* 0x000fe4000001ff00 */
[----:B------:R-:W-:Y:S02]  /*6070*/  LEA R22, R36, UR44, 0x3 ;  /* 0x0000002c24167c11 */ /* 0x000fe4000f8e18ff */
[----:B------:R-:W-:Y:S02]  /*6080*/  CS2R R64, SRZ ;  /* 0x0000000000407805 */ /* 0x000fe4000001ff00 */
[----:B------:R-:W-:Y:S02]  /*6090*/  @P1 SEL R2, R0, R2, !P2 ;  /* 0x0000000200021207 */ /* 0x000fe40005000000 */
[----:B------:R-:W-:Y:S02]  /*60a0*/  CS2R R18, SRZ ;  /* 0x0000000000127805 */ /* 0x000fe4000001ff00 */
[----:B------:R-:W-:Y:S02]  /*60b0*/  SHF.L.U32 R3, R84, 0x1f, RZ ;  /* 0x0000001f54037819 */ /* 0x000fe400000006ff */
[----:B------:R-:W-:Y:S02]  /*60c0*/  CS2R R16, SRZ ;  /* 0x0000000000107805 */ /* 0x000fe4000001ff00 */
[----:B------:R-:W-:Y:S02]  /*60d0*/  @P0 LOP3.LUT R2, R2, 0x1, RZ, 0xc0, !PT ;  /* 0x0000000102020812 */ /* 0x000fe400078ec0ff */
[----:B------:R-:W-:Y:S02]  /*60e0*/  PLOP3.LUT P5, PT, PT, PT, PT, 0x8, 0x80 ;  /* 0x000000000080781c */ /* 0x000fe40003fae170 */
[----:B------:R-:W-:Y:S02]  /*60f0*/  ISETP.NE.U32.OR P1, PT, R2, 0x1, !P0 ;  /* 0x000000010200780c */ /* 0x000fe40004725470 */
[----:B------:R-:W-:Y:S11]  /*6100*/  LEA.HI R2, R36, R36, RZ, 0x1 ;  /* 0x0000002424027211 */ /* 0x000ff600078f08ff */
[----:B------:R-:W-:Y:S04]  /*6110*/  @P1 SHF.L.U32 R0, R82, 0x1f, RZ ;  /* 0x0000001f52001819 */ /* 0x000fe800000006ff */
[----:B------:R1:W2:Y:S01]  /*6120*/  @P1 SYNCS.PHASECHK.TRANS64.TRYWAIT P0, [UR44+0xd0], R0 ;  /* 0x0000d000ff0015a7 */ /* 0x0002a2000800112c */
[----:B------:R3:W3:Y:S01]  /*6130*/  SYNCS.PHASECHK.TRANS64.TRYWAIT P4, [R22+URZ+0x110], R3 ;  /* 0x00011003160075a7 */ /* 0x0006e200080811ff */
[C---:B-1----:R-:W-:Y:S01]  /*6140*/  IMAD.SHL.U32 R0, R2.reuse, 0x20, RZ ;  /* 0x0000002002007824 */ /* 0x042fe200078e00ff */
[----:B------:R-:W-:Y:S04]  /*6150*/  LOP3.LUT R2, R2, 0xffe, RZ, 0xc0, !PT ;  /* 0x00000ffe02027812 */ /* 0x000fe800078ec0ff */
[----:B------:R-:W-:Y:S01]  /*6160*/  LOP3.LUT R0, R0, 0xffffffc0, RZ, 0xc0, !PT ;  /* 0xffffffc000007812 */ /* 0x000fe200078ec0ff */
[----:B------:R-:W-:Y:S04]  /*6170*/  IMAD.IADD R2, R36, 0x1, -R2 ;  /* 0x0000000124027824 */ /* 0x000fe800078e0a02 */
[----:B------:R-:W-:Y:S04]  /*6180*/  IMAD.IADD R0, R37, 0x1, R0 ;  /* 0x0000000125007824 */ /* 0x000fe800078e0200 */
[----:B------:R-:W-:Y:S01]  /*6190*/  IMAD R2, R2, 0x100000, R0 ;  /* 0x0010000002027824 */ /* 0x000fe200078e0200 */
[----:B--2---:R-:W-:Y:S01]  /*61a0*/  @P1 PLOP3.LUT P5, PT, P0, PT, PT, 0x8, 0x80 ;  /* 0x000000000080181c */ /* 0x004fe200007ae170 */
[----:B------:R-:W-:Y:S01]  /*61b0*/  @!UPT UIADD3 URZ, UPT, UPT, URZ, URZ, URZ ;  /* 0x000000fffffff290 */ /* 0x000fe2000fffe0ff */
[----:B---3--:R-:W-:Y:S11]  /*61c0*/  @!P1 BRA `(.L_x_102) ;  /* 0x0000000000809947 */ /* 0x008ff60003800000 */
[----:B------:R-:W-:Y:S01]  /*61d0*/  ISETP.NE.U32.AND P0, PT, RZ, UR58, PT ;  /* 0x0000003aff007c0c */ /* 0x000fe2000bf05070 */
[----:B------:R-:W-:Y:S01]  /*61e0*/  BSSY B0, `(.L_x_103) ;  /* 0x0000012000007945 */ /* 0x000fe20003800000 */
[----:B------:R-:W-:Y:S02]  /*61f0*/  FSETP.NEU.AND P2, PT, R39, RZ, PT ;  /* 0x000000ff2700720b */ /* 0x000fe40003f4d000 */
[----:B------:R-:W-:Y:S02]  /*6200*/  CS2R R18, SRZ ;  /* 0x0000000000127805 */ /* 0x000fe4000001ff00 */
[----:B------:R-:W-:Y:S02]  /*6210*/  ISETP.NE.AND.EX P0, PT, RZ, UR59, PT, P0 ;  /* 0x0000003bff007c0c */ /* 0x000fe4000bf05300 */
[----:B------:R-:W-:Y:S02]  /*6220*/  CS2R R16, SRZ ;  /* 0x0000000000107805 */ /* 0x000fe4000001ff00 */
[----:B------:R-:W-:Y:S02]  /*6230*/  LOP3.LUT P1, RZ, R79, 0xff, RZ, 0xc0, !PT ;  /* 0x000000ff4fff7812 */ /* 0x000fe4000782c0ff */
[----:B------:R-:W-:Y:S02]  /*6240*/  CS2R R66, SRZ ;  /* 0x0000000000427805 */ /* 0x000fe4000001ff00 */
[----:B------:R-:W-:Y:S02]  /*6250*/  SEL R0, RZ, 0xffffffff, P2 ;  /* 0xffffffffff007807 */ /* 0x000fe40001000000 */
[----:B------:R-:W-:Y:S02]  /*6260*/  CS2R R64, SRZ ;  /* 0x0000000000407805 */ /* 0x000fe4000001ff00 */
[----:B------:R-:W-:Y:S04]  /*6270*/  SEL R4, RZ, 0xffffffff, P0 ;  /* 0xffffffffff047807 */ /* 0x000fe80000000000 */
[----:B------:R-:W-:Y:S04]  /*6280*/  @P3 SEL R0, R4, R0, !P1 ;  /* 0x0000000004003207 */ /* 0x000fe80004800000 */
[----:B------:R-:W-:Y:S04]  /*6290*/  LOP3.LUT R0, R0, 0x1, RZ, 0xc0, !PT ;  /* 0x0000000100007812 */ /* 0x000fe800078ec0ff */
[----:B------:R-:W-:Y:S01]  /*62a0*/  ISETP.NE.U32.AND P0, PT, R0, 0x1, PT ;  /* 0x000000010000780c */ /* 0x000fe20003f05070 */
[----:B------:R-:W-:Y:S01]  /*62b0*/  @!UPT UIADD3 URZ, UPT, UPT, URZ, URZ, URZ ;  /* 0x000000fffffff290 */ /* 0x000fe2000fffe0ff */
[----:B------:R-:W-:Y:S11]  /*62c0*/  @!P5 BRA `(.L_x_104) ;  /* 0x00000000000cd947 */ /* 0x000ff60003800000 */
[----:B------:R-:W-:Y:S04]  /*62d0*/  SHF.L.U32 R4, R82, 0x1f, RZ ;  /* 0x0000001f52047819 */ /* 0x000fe800000006ff */
[----:B------:R-:W1:Y:S02]  /*62e0*/  SYNCS.PHASECHK.TRANS64.TRYWAIT P1, [UR44+0xd0], R4 ;  /* 0x0000d004ff0075a7 */ /* 0x000e64000802112c */
[----:B-1----:R-:W-:Y:S05]  /*62f0*/  @!P1 BRA `(.L_x_105) ;  /* 0x0000001800289947 */ /* 0x002fea0003800000 */
.L_x_104:
[----:B------:R-:W-:Y:S05]  /*6300*/  BSYNC B0 ;  /* 0x0000000000007941 */ /* 0x000fea0003800000 */
.L_x_103:
[----:B------:R2:W3:Y:S01]  /*6310*/  @P0 LDS.128 R16, [R78+UR44+0x200] ;  /* 0x0002002c4e100984 */ /* 0x0004e20008000c00 */
[----:B------:R-:W-:Y:S01]  /*6320*/  UIADD3 UR4, UPT, UPT, UR44, 0xd8, URZ ;  /* 0x000000d82c047890 */ /* 0x000fe2000fffe0ff */
[----:B------:R-:W-:Y:S02]  /*6330*/  LOP3.LUT R82, R82, 0x1, RZ, 0x3c, !PT ;  /* 0x0000000152527812 */ /* 0x000fe400078e3cff */
[----:B------:R2:W1:Y:S01]  /*6340*/  @P0 LDS.128 R64, [R77+0x10] ;  /* 0x000010004d400984 */ /* 0x0004620000000c00 */
[----:B------:R-:W-:Y:S01]  /*6350*/  UPRMT UR4, UR48, 0x654, UR4 ;  /* 0x0000065430047896 */ /* 0x000fe20008000004 */
[----:B------:R-:W-:Y:S01]  /*6360*/  @!PT LDS RZ, [RZ] ;  /* 0x00000000fffff984 */ /* 0x000fe20000000800 */
[----:B------:R-:W-:Y:S01]  /*6370*/  @!PT LDS RZ, [RZ] ;  /* 0x00000000fffff984 */ /* 0x000fe20000000800 */
[----:B------:R-:W-:Y:S01]  /*6380*/  @!PT LDS RZ, [RZ] ;  /* 0x00000000fffff984 */ /* 0x000fe20000000800 */
[----:B------:R-:W-:Y:S01]  /*6390*/  @!PT LDS RZ, [RZ] ;  /* 0x00000000fffff984 */ /* 0x000fe20000000800 */
[----:B------:R5:W-:Y:S06]  /*63a0*/  MEMBAR.ALL.CTA ;  /* 0x0000000000007992 */ /* 0x000bec0000008000 */
[----:B-----5:R-:W5:Y:S02]  /*63b0*/  FENCE.VIEW.ASYNC.S ;  /* 0x00000000000073c6 */ /* 0x020f640000000000 */
[----:B-----5:R-:W-:Y:S03]  /*63c0*/  SYNCS.ARRIVE.TRANS64.RED.A1T0 RZ, [UR4], RZ ;  /* 0x000000ffffff79a7 */ /* 0x020fe60008100404 */
.L_x_102:
[----:B------:R-:W-:Y:S05]  /*63d0*/  BSYNC B1 ;  /* 0x0000000000017941 */ /* 0x000fea0003800000 */
.L_x_101:
[----:B-1----:R-:W-:Y:S04]  /*63e0*/  SHF.R.U32.HI R0, RZ, 0x15, R2 ;  /* 0x00000015ff007819 */ /* 0x002fe80000011602 */
[----:B------:R-:W-:Y:S01]  /*63f0*/  LOP3.LUT P0, RZ, R0, 0x3, R80, 0x48, !PT ;  /* 0x0000000300ff7812 */ /* 0x000fe20007804850 */
[----:B------:R-:W-:Y:S01]  /*6400*/  @!UPT UIADD3 URZ, UPT, UPT, URZ, URZ, URZ ;  /* 0x000000fffffff290 */ /* 0x000fe2000fffe0ff */
[----:B------:R-:W-:Y:S11]  /*6410*/  @P4 BRA `(.L_x_106) ;  /* 0x0000000000084947 */ /* 0x000ff60003800000 */
[----:B------:R-:W1:Y:S02]  /*6420*/  SYNCS.PHASECHK.TRANS64.TRYWAIT P1, [R22+URZ+0x110], R3 ;  /* 0x00011003160075a7 */ /* 0x000e6400080211ff */
[----:B-1----:R-:W-:Y:S05]  /*6430*/  @!P1 BRA `(.L_x_107) ;  /* 0x0000001400f09947 */ /* 0x002fea0003800000 */
.L_x_106:
[----:B------:R-:W-:Y:S05]  /*6440*/  @!P0 BRA `(.L_x_108) ;  /* 0x0000000000408947 */ /* 0x000fea0003800000 */
[----:B------:R-:W1:Y:S01]  /*6450*/  LDCU.64 UR8, c[0x4][0x70] ;  /* 0x01000e00ff0877ac */ /* 0x000e620008000a00 */
[----:B------:R-:W-:Y:S01]  /*6460*/  MOV R15, 0x0 ;  /* 0x00000000000f7802 */ /* 0x000fe20000000f00 */
[----:B------:R-:W-:Y:S02]  /*6470*/  HFMA2 R12, -RZ, RZ, 0, 5.9604644775390625e-08 ;  /* 0x00000001ff0c7431 */ /* 0x000fe400000001ff */
[----:B------:R-:W-:Y:S02]  /*6480*/  IMAD.MOV.U32 R8, RZ, RZ, 0x192 ;  /* 0x00000192ff087424 */ /* 0x000fe400078e00ff */
[----:B------:R-:W-:Y:S01]  /*6490*/  IMAD.MOV.U32 R13, RZ, RZ, RZ ;  /* 0x000000ffff0d7224 */ /* 0x000fe200078e00ff */
[----:B------:R-:W5:Y:S01]  /*64a0*/  LDCU.64 UR6, c[0x4][0x78] ;  /* 0x01000f00ff0677ac */ /* 0x000f620008000a00 */
[----:B------:R-:W2:Y:S01]  /*64b0*/  LDC.64 R14, c[0x4][R15] ;  /* 0x010000000f0e7b82 */ /* 0x000ea20000000a00 */
[----:B------:R-:W3:Y:S01]  /*64c0*/  LDCU.64 UR4, c[0x4][0x10] ;  /* 0x01000200ff0477ac */ /* 0x000ee20008000a00 */
[----:B-1----:R-:W-:Y:S01]  /*64d0*/  MOV R5, UR9 ;  /* 0x0000000900057c02 */ /* 0x002fe20008000f00 */
[----:B------:R-:W-:Y:S01]  /*64e0*/  IMAD.U32 R4, RZ, RZ, UR8 ;  /* 0x00000008ff047e24 */ /* 0x000fe2000f8e00ff */
[----:B-----5:R-:W-:Y:S01]  /*64f0*/  MOV R7, UR7 ;  /* 0x0000000700077c02 */ /* 0x020fe20008000f00 */
[----:B------:R-:W-:Y:S01]  /*6500*/  IMAD.U32 R6, RZ, RZ, UR6 ;  /* 0x00000006ff067e24 */ /* 0x000fe2000f8e00ff */
[----:B---3--:R-:W-:Y:S01]  /*6510*/  MOV R11, UR5 ;  /* 0x00000005000b7c02 */ /* 0x008fe20008000f00 */
[----:B------:R-:W-:Y:S02]  /*6520*/  IMAD.U32 R10, RZ, RZ, UR4 ;  /* 0x00000004ff0a7e24 */ /* 0x000fe4000f8e00ff */
[----:B------:R-:W-:Y:S07]  /*6530*/  LEPC R20, `(.L_x_108) ;  /* 0x000000001014794e */ /* 0x000fee0000000000 */
[----:B--2-4-:R-:W-:Y:S05]  /*6540*/  CALL.ABS.NOINC R14 ;  /* 0x000000000e007343 */ /* 0x014fea0003c00000 */
.L_x_108:
[----:B------:R-:W-:Y:S01]  /*6550*/  LOP3.LUT P0, RZ, R76, 0x60, RZ, 0xc0, !PT ;  /* 0x000000604cff7812 */ /* 0x000fe2000780c0ff */
[----:B------:R-:W-:Y:S05]  /*6560*/  WARPSYNC.ALL ;  /* 0x0000000000007948 */ /* 0x000fea0003800000 */
[----:B------:R-:W-:Y:S01]  /*6570*/  R2UR UR4, R2 ;  /* 0x00000000020472ca */ /* 0x000fe200000e0000 */
[----:B------:R-:W-:Y:S01]  /*6580*/  BSSY.RECONVERGENT B0, `(.L_x_109) ;  /* 0x000009f000007945 */ /* 0x000fe20003800200 */
[-C--:B---3--:R-:W-:Y:S02]  /*6590*/  F2FP.F16.E4M3.UNPACK_B R2, R16.reuse ;  /* 0x00000010ff02723e */ /* 0x088fe400020006ff */
[----:B------:R-:W-:Y:S02]  /*65a0*/  F2FP.F16.E4M3.UNPACK_B R16, R16.H1 ;  /* 0x00000010ff10723e */ /* 0x000fe400030006ff */
[----:B------:R-:W-:Y:S01]  /*65b0*/  R2UR UR5, R22 ;  /* 0x00000000160572ca */ /* 0x000fe200000e0000 */
[----:B------:R-:W-:Y:S01]  /*65c0*/  HADD2.F32 R0, -RZ, R2.H0_H0 ;  /* 0x20000002ff007230 */ /* 0x000fe20000004100 */
[-C--:B------:R-:W-:Y:S01]  /*65d0*/  F2FP.F16.E4M3.UNPACK_B R42, R17.reuse ;  /* 0x00000011ff2a723e */ /* 0x080fe200020006ff */
[--C-:B------:R-:W-:Y:S01]  /*65e0*/  HADD2.F32 R3, -RZ, R16.reuse.H0_H0 ;  /* 0x20000010ff037230 */ /* 0x100fe20000004100 */
[----:B------:R-:W-:Y:S01]  /*65f0*/  F2FP.F16.E4M3.UNPACK_B R44, R17.H1 ;  /* 0x00000011ff2c723e */ /* 0x000fe200030006ff */
[----:B------:R-:W-:Y:S01]  /*6600*/  HADD2.F32 R40, -RZ, R16.H1_H1 ;  /* 0x30000010ff287230 */ /* 0x000fe20000004100 */
[-C--:B------:R-:W-:Y:S01]  /*6610*/  F2FP.F16.E4M3.UNPACK_B R46, R18.reuse ;  /* 0x00000012ff2e723e */ /* 0x080fe200020006ff */
[----:B------:R-:W-:Y:S01]  /*6620*/  HADD2.F32 R2, -RZ, R2.H1_H1 ;  /* 0x30000002ff027230 */ /* 0x000fe20000004100 */
[----:B------:R-:W-:Y:S01]  /*6630*/  F2FP.F16.E4M3.UNPACK_B R48, R18.H1 ;  /* 0x00000012ff30723e */ /* 0x000fe200030006ff */
[--C-:B------:R-:W-:Y:S01]  /*6640*/  HADD2.F32 R41, -RZ, R42.reuse.H0_H0 ;  /* 0x2000002aff297230 */ /* 0x100fe20000004100 */
[-C--:B------:R-:W-:Y:S01]  /*6650*/  F2FP.F16.E4M3.UNPACK_B R50, R19.reuse ;  /* 0x00000013ff32723e */ /* 0x080fe200020006ff */
[----:B------:R-:W-:Y:S01]  /*6660*/  HADD2.F32 R42, -RZ, R42.H1_H1 ;  /* 0x3000002aff2a7230 */ /* 0x000fe20000004100 */
[----:B------:R-:W-:Y:S01]  /*6670*/  F2FP.F16.E4M3.UNPACK_B R52, R19.H1 ;  /* 0x00000013ff34723e */ /* 0x000fe200030006ff */
[----:B------:R-:W-:Y:S01]  /*6680*/  HADD2.F32 R43, -RZ, R44.H0_H0 ;  /* 0x2000002cff2b7230 */ /* 0x000fe20000004100 */
[----:B------:R-:W-:Y:S01]  /*6690*/  LDTM.16dp32bit_t0_t15.x32 R4, tmem[UR4] ;  /* 0x00000004000479ee */ /* 0x000fe20008a80000 */
[----:B------:R-:W1:Y:S01]  /*66a0*/  LDTM.16dp32bit_t16_t31.x32 R4, tmem[UR4+0x20] ;  /* 0x00002004000479ee */ /* 0x000e620008aa0000 */
[----:B------:R-:W-:Y:S01]  /*66b0*/  NOP ;  /* 0x0000000000007918 */ /* 0x000fe20000000000 */
[----:B------:R-:W-:Y:S01]  /*66c0*/  UIADD3 UR4, UPT, UPT, UR5, 0x130, URZ ;  /* 0x0000013005047890 */ /* 0x000fe2000fffe0ff */
[--C-:B------:R-:W-:Y:S01]  /*66d0*/  HADD2.F32 R45, -RZ, R46.reuse.H0_H0 ;  /* 0x2000002eff2d7230 */ /* 0x100fe20000004100 */
[----:B------:R-:W-:Y:S01]  /*66e0*/  F2FP.F16.E4M3.UNPACK_B R54, R64 ;  /* 0x00000040ff36723e */ /* 0x000fe200020006ff */
[----:B------:R-:W-:Y:S01]  /*66f0*/  HADD2.F32 R46, -RZ, R46.H1_H1 ;  /* 0x3000002eff2e7230 */ /* 0x000fe20000004100 */
[----:B------:R-:W-:Y:S01]  /*6700*/  UPRMT UR4, UR48, 0x654, UR4 ;  /* 0x0000065430047896 */ /* 0x000fe20008000004 */
[--C-:B------:R-:W-:Y:S01]  /*6710*/  HADD2.F32 R49, -RZ, R50.reuse.H0_H0 ;  /* 0x20000032ff317230 */ /* 0x100fe20000004100 */
[-C--:B------:R-:W-:Y:S01]  /*6720*/  F2FP.F16.E4M3.UNPACK_B R58, R65.reuse ;  /* 0x00000041ff3a723e */ /* 0x080fe200020006ff */
[----:B------:R-:W-:Y:S01]  /*6730*/  HADD2.F32 R50, -RZ, R50.H1_H1 ;  /* 0x30000032ff327230 */ /* 0x000fe20000004100 */
[----:B------:R-:W-:Y:S01]  /*6740*/  F2FP.F16.E4M3.UNPACK_B R62, R66 ;  /* 0x00000042ff3e723e */ /* 0x000fe200020006ff */
[--C-:B------:R-:W-:Y:S01]  /*6750*/  HADD2.F32 R53, -RZ, R54.reuse.H0_H0 ;  /* 0x20000036ff357230 */ /* 0x100fe20000004100 */
[----:B------:R-:W-:Y:S01]  /*6760*/  F2FP.F16.E4M3.UNPACK_B R56, R64.H1 ;  /* 0x00000040ff38723e */ /* 0x000fe200030006ff */
[----:B------:R-:W-:Y:S01]  /*6770*/  HADD2.F32 R54, -RZ, R54.H1_H1 ;  /* 0x30000036ff367230 */ /* 0x000fe20000004100 */
[----:B------:R-:W-:Y:S01]  /*6780*/  F2FP.F16.E4M3.UNPACK_B R60, R65.H1 ;  /* 0x00000041ff3c723e */ /* 0x000fe200030006ff */
[----:B-1----:R-:W-:Y:S01]  /*6790*/  SYNCS.ARRIVE.TRANS64.RED.A1T0 RZ, [UR4], RZ ;  /* 0x000000ffffff79a7 */ /* 0x002fe20008100404 */
[--C-:B------:R-:W-:Y:S01]  /*67a0*/  HADD2.F32 R57, -RZ, R58.reuse.H0_H0 ;  /* 0x2000003aff397230 */ /* 0x100fe20000004100 */
[-C--:B------:R-:W-:Y:S01]  /*67b0*/  F2FP.F16.E4M3.UNPACK_B R65, R67.reuse ;  /* 0x00000043ff41723e */ /* 0x080fe200020006ff */
[----:B------:R-:W-:Y:S01]  /*67c0*/  HADD2.F32 R58, -RZ, R58.H1_H1 ;  /* 0x3000003aff3a7230 */ /* 0x000fe20000004100 */
[----:B------:R-:W-:Y:S01]  /*67d0*/  F2FP.F16.E4M3.UNPACK_B R64, R66.H1 ;  /* 0x00000042ff40723e */ /* 0x000fe200030006ff */
[--C-:B------:R-:W-:Y:S01]  /*67e0*/  HADD2.F32 R61, -RZ, R62.reuse.H0_H0 ;  /* 0x2000003eff3d7230 */ /* 0x100fe20000004100 */
[----:B------:R-:W-:Y:S01]  /*67f0*/  F2FP.F16.E4M3.UNPACK_B R67, R67.H1 ;  /* 0x00000043ff43723e */ /* 0x000fe200030006ff */
[----:B------:R-:W-:Y:S01]  /*6800*/  HADD2.F32 R62, -RZ, R62.H1_H1 ;  /* 0x3000003eff3e7230 */ /* 0x000fe20000004100 */
[----:B------:R-:W-:Y:S01]  /*6810*/  IADD3 R36, PT, PT, R36, 0x1, RZ ;  /* 0x0000000124247810 */ /* 0x000fe20007ffe0ff */
[C---:B----4-:R-:W-:Y:S01]  /*6820*/  FMUL R4, R38.reuse, R4 ;  /* 0x0000000426047220 */ /* 0x050fe20000400000 */
[C---:B------:R-:W-:Y:S01]  /*6830*/  FMUL R5, R38.reuse, R5 ;  /* 0x0000000526057220 */ /* 0x040fe20000400000 */
[C---:B------:R-:W-:Y:S01]  /*6840*/  FMUL R8, R38.reuse, R8 ;  /* 0x0000000826087220 */ /* 0x040fe20000400000 */
[C---:B------:R-:W-:Y:S01]  /*6850*/  FMUL R9, R38.reuse, R9 ;  /* 0x0000000926097220 */ /* 0x040fe20000400000 */
[C---:B------:R-:W-:Y:S01]  /*6860*/  FFMA R4, R39.reuse, R0, R4 ;  /* 0x0000000027047223 */ /* 0x040fe20000000004 */
[C---:B------:R-:W-:Y:S01]  /*6870*/  FFMA R5, R39.reuse, R2, R5 ;  /* 0x0000000227057223 */ /* 0x040fe20000000005 */
[C---:B------:R-:W-:Y:S01]  /*6880*/  FMUL R12, R38.reuse, R12 ;  /* 0x0000000c260c7220 */ /* 0x040fe20000400000 */
        /* <DEDUP_REMOVED lines=10> */
[----:B------:R-:W-:Y:S02]  /*6930*/  HADD2.F32 R44, -RZ, R44.H1_H1 ;  /* 0x3000002cff2c7230 */ /* 0x000fe40000004100 */
[C---:B------:R-:W-:Y:S01]  /*6940*/  FMUL R10, R38.reuse, R10 ;  /* 0x0000000a260a7220 */ /* 0x040fe20000400000 */
[C---:B------:R-:W-:Y:S01]  /*6950*/  FFMA R6, R39.reuse, R3, R6 ;  /* 0x0000000327067223 */ /* 0x040fe20000000006 */
[C---:B------:R-:W-:Y:S01]  /*6960*/  FFMA R7, R39.reuse, R40, R7 ;  /* 0x0000002827077223 */ /* 0x040fe20000000007 */
[C---:B------:R-:W-:Y:S01]  /*6970*/  FFMA R8, R39.reuse, R41, R8 ;  /* 0x0000002927087223 */ /* 0x040fe20000000008 */
[C---:B------:R-:W-:Y:S01]  /*6980*/  FFMA R9, R39.reuse, R42, R9 ;  /* 0x0000002a27097223 */ /* 0x040fe20000000009 */
[----:B------:R-:W-:Y:S01]  /*6990*/  FFMA R10, R39, R43, R10 ;  /* 0x0000002b270a7223 */ /* 0x000fe2000000000a */
[--C-:B------:R-:W-:Y:S01]  /*69a0*/  HADD2.F32 R40, -RZ, R65.reuse.H0_H0 ;  /* 0x20000041ff287230 */ /* 0x100fe20000004100 */
[----:B------:R-:W-:Y:S01]  /*69b0*/  F2FP.SATFINITE.E4M3.F32.PACK_AB_MERGE_C R86, R7, R6, RZ ;  /* 0x000000060756723e */ /* 0x000fe200048070ff */
[C---:B------:R-:W-:Y:S01]  /*69c0*/  FMUL R7, R38.reuse, R24 ;  /* 0x0000001826077220 */ /* 0x040fe20000400000 */
[C---:B------:R-:W-:Y:S01]  /*69d0*/  FMUL R24, R38.reuse, R29 ;  /* 0x0000001d26187220 */ /* 0x040fe20000400000 */
[C---:B------:R-:W-:Y:S01]  /*69e0*/  FMUL R29, R38.reuse, R34 ;  /* 0x00000022261d7220 */ /* 0x040fe20000400000 */
[----:B------:R-:W-:Y:S02]  /*69f0*/  HADD2.F32 R65, -RZ, R65.H1_H1 ;  /* 0x30000041ff417230 */ /* 0x000fe40000004100 */
[C---:B------:R-:W-:Y:S01]  /*6a00*/  FMUL R11, R38.reuse, R11 ;  /* 0x0000000b260b7220 */ /* 0x040fe20000400000 */
[--C-:B------:R-:W-:Y:S02]  /*6a10*/  HADD2.F32 R47, -RZ, R48.reuse.H0_H0 ;  /* 0x20000030ff2f7230 */ /* 0x100fe40000004100 */
[C---:B------:R-:W-:Y:S01]  /*6a20*/  FMUL R14, R38.reuse, R14 ;  /* 0x0000000e260e7220 */ /* 0x040fe20000400000 */
[----:B------:R-:W-:Y:S02]  /*6a30*/  HADD2.F32 R48, -RZ, R48.H1_H1 ;  /* 0x30000030ff307230 */ /* 0x000fe40000004100 */
[C---:B------:R-:W-:Y:S01]  /*6a40*/  FFMA R11, R39.reuse, R44, R11 ;  /* 0x0000002c270b7223 */ /* 0x040fe2000000000b */
[C---:B------:R-:W-:Y:S01]  /*6a50*/  FFMA R12, R39.reuse, R45, R12 ;  /* 0x0000002d270c7223 */ /* 0x040fe2000000000c */
[C---:B------:R-:W-:Y:S01]  /*6a60*/  FFMA R13, R39.reuse, R46, R13 ;  /* 0x0000002e270d7223 */ /* 0x040fe2000000000d */
[----:B------:R-:W-:Y:S01]  /*6a70*/  FFMA R14, R39, R47, R14 ;  /* 0x0000002f270e7223 */ /* 0x000fe2000000000e */
[C---:B------:R-:W-:Y:S01]  /*6a80*/  FMUL R15, R38.reuse, R15 ;  /* 0x0000000f260f7220 */ /* 0x040fe20000400000 */
[--C-:B------:R-:W-:Y:S01]  /*6a90*/  HADD2.F32 R51, -RZ, R52.reuse.H0_H0 ;  /* 0x20000034ff337230 */ /* 0x100fe20000004100 */
[----:B------:R-:W-:Y:S01]  /*6aa0*/  F2FP.SATFINITE.E4M3.F32.PACK_AB_MERGE_C R10, R11, R10, RZ ;  /* 0x0000000a0b0a723e */ /* 0x000fe200048070ff */
[----:B------:R-:W-:Y:S02]  /*6ab0*/  HADD2.F32 R52, -RZ, R52.H1_H1 ;  /* 0x30000034ff347230 */ /* 0x000fe40000004100 */
[C---:B------:R-:W-:Y:S01]  /*6ac0*/  FFMA R15, R39.reuse, R48, R15 ;  /* 0x00000030270f7223 */ /* 0x040fe2000000000f */
[C---:B------:R-:W-:Y:S01]  /*6ad0*/  FFMA R16, R39.reuse, R49, R16 ;  /* 0x0000003127107223 */ /* 0x040fe20000000010 */
[C---:B------:R-:W-:Y:S01]  /*6ae0*/  FFMA R17, R39.reuse, R50, R17 ;  /* 0x0000003227117223 */ /* 0x040fe20000000011 */
[C---:B------:R-:W-:Y:S01]  /*6af0*/  FMUL R18, R38.reuse, R18 ;  /* 0x0000001226127220 */ /* 0x040fe20000400000 */
[C---:B------:R-:W-:Y:S01]  /*6b00*/  FMUL R19, R38.reuse, R19 ;  /* 0x0000001326137220 */ /* 0x040fe20000400000 */
[--C-:B------:R-:W-:Y:S02]  /*6b10*/  HADD2.F32 R55, -RZ, R56.reuse.H0_H0 ;  /* 0x20000038ff377230 */ /* 0x100fe40000004100 */
[C---:B------:R-:W-:Y:S01]  /*6b20*/  FMUL R3, R38.reuse, R22 ;  /* 0x0000001626037220 */ /* 0x040fe20000400000 */
[C---:B------:R-:W-:Y:S01]  /*6b30*/  FFMA R18, R39.reuse, R51, R18 ;  /* 0x0000003327127223 */ /* 0x040fe20000000012 */
[----:B------:R-:W-:Y:S02]  /*6b40*/  HADD2.F32 R56, -RZ, R56.H1_H1 ;  /* 0x30000038ff387230 */ /* 0x000fe40000004100 */
[C---:B------:R-:W-:Y:S01]  /*6b50*/  FFMA R19, R39.reuse, R52, R19 ;  /* 0x0000003427137223 */ /* 0x040fe20000000013 */
[C---:B------:R-:W-:Y:S01]  /*6b60*/  FMUL R6, R38.reuse, R23 ;  /* 0x0000001726067220 */ /* 0x040fe20000400000 */
[C---:B------:R-:W-:Y:S01]  /*6b70*/  FFMA R0, R39.reuse, R53, R0 ;  /* 0x0000003527007223 */ /* 0x040fe20000000000 */
[C---:B------:R-:W-:Y:S01]  /*6b80*/  FFMA R2, R39.reuse, R54, R2 ;  /* 0x0000003627027223 */ /* 0x040fe20000000002 */
[--C-:B------:R-:W-:Y:S02]  /*6b90*/  HADD2.F32 R59, -RZ, R60.reuse.H0_H0 ;  /* 0x2000003cff3b7230 */ /* 0x100fe40000004100 */
[C---:B------:R-:W-:Y:S01]  /*6ba0*/  FFMA R3, R39.reuse, R55, R3 ;  /* 0x0000003727037223 */ /* 0x040fe20000000003 */
[----:B------:R-:W-:Y:S02]  /*6bb0*/  HADD2.F32 R60, -RZ, R60.H1_H1 ;  /* 0x3000003cff3c7230 */ /* 0x000fe40000004100 */
[C---:B------:R-:W-:Y:S01]  /*6bc0*/  FMUL R21, R38.reuse, R26 ;  /* 0x0000001a26157220 */ /* 0x040fe20000400000 */
[C---:B------:R-:W-:Y:S01]  /*6bd0*/  FMUL R22, R38.reuse, R27 ;  /* 0x0000001b26167220 */ /* 0x040fe20000400000 */
[C---:B------:R-:W-:Y:S01]  /*6be0*/  FFMA R6, R39.reuse, R56, R6 ;  /* 0x0000003827067223 */ /* 0x040fe20000000006 */
[C---:B------:R-:W-:Y:S01]  /*6bf0*/  FFMA R7, R39.reuse, R57, R7 ;  /* 0x0000003927077223 */ /* 0x040fe20000000007 */
[C---:B------:R-:W-:Y:S01]  /*6c00*/  FMUL R23, R38.reuse, R28 ;  /* 0x0000001c26177220 */ /* 0x040fe20000400000 */
[C---:B------:R-:W-:Y:S01]  /*6c10*/  FFMA R20, R39.reuse, R58, R20 ;  /* 0x0000003a27147223 */ /* 0x040fe20000000014 */
[--C-:B------:R-:W-:Y:S02]  /*6c20*/  HADD2.F32 R63, -RZ, R64.reuse.H0_H0 ;  /* 0x20000040ff3f7230 */ /* 0x100fe40000004100 */
[C---:B------:R-:W-:Y:S01]  /*6c30*/  FFMA R21, R39.reuse, R59, R21 ;  /* 0x0000003b27157223 */ /* 0x040fe20000000015 */
[----:B------:R-:W-:Y:S02]  /*6c40*/  HADD2.F32 R64, -RZ, R64.H1_H1 ;  /* 0x30000040ff407230 */ /* 0x000fe40000004100 */
[C---:B------:R-:W-:Y:S01]  /*6c50*/  FFMA R22, R39.reuse, R60, R22 ;  /* 0x0000003c27167223 */ /* 0x040fe20000000016 */
[C---:B------:R-:W-:Y:S01]  /*6c60*/  FMUL R26, R38.reuse, R31 ;  /* 0x0000001f261a7220 */ /* 0x040fe20000400000 */
[C---:B------:R-:W-:Y:S01]  /*6c70*/  FMUL R27, R38.reuse, R32 ;  /* 0x00000020261b7220 */ /* 0x040fe20000400000 */
[C---:B------:R-:W-:Y:S01]  /*6c80*/  FFMA R23, R39.reuse, R61, R23 ;  /* 0x0000003d27177223 */ /* 0x040fe20000000017 */
[----:B------:R-:W-:Y:S01]  /*6c90*/  FMUL R28, R38, R33 ;  /* 0x00000021261c7220 */ /* 0x000fe20000400000 */
[C---:B------:R-:W-:Y:S01]  /*6ca0*/  FFMA R24, R39.reuse, R62, R24 ;  /* 0x0000003e27187223 */ /* 0x040fe20000000018 */
[--C-:B------:R-:W-:Y:S02]  /*6cb0*/  HADD2.F32 R66, -RZ, R67.reuse.H0_H0 ;  /* 0x20000043ff427230 */ /* 0x100fe40000004100 */
[C---:B------:R-:W-:Y:S01]  /*6cc0*/  FFMA R25, R39.reuse, R63, R25 ;  /* 0x0000003f27197223 */ /* 0x040fe20000000019 */
[----:B------:R-:W-:Y:S02]  /*6cd0*/  HADD2.F32 R67, -RZ, R67.H1_H1 ;  /* 0x30000043ff437230 */ /* 0x000fe40000004100 */
[----:B------:R-:W-:Y:S01]  /*6ce0*/  FFMA R26, R39, R64, R26 ;  /* 0x00000040271a7223 */ /* 0x000fe2000000001a */
[----:B------:R-:W-:Y:S01]  /*6cf0*/  F2FP.SATFINITE.E4M3.F32.PACK_AB_MERGE_C R14, R15, R14, RZ ;  /* 0x0000000e0f0e723e */ /* 0x000fe200048070ff */
[----:B------:R-:W-:Y:S01]  /*6d00*/  FFMA R27, R39, R40, R27 ;  /* 0x00000028271b7223 */ /* 0x000fe2000000001b */
[----:B------:R-:W-:Y:S01]  /*6d10*/  F2FP.SATFINITE.E4M3.F32.PACK_AB_MERGE_C R18, R19, R18, RZ ;  /* 0x000000121312723e */ /* 0x000fe200048070ff */
[C---:B------:R-:W-:Y:S01]  /*6d20*/  FFMA R28, R39.reuse, R65, R28 ;  /* 0x00000041271c7223 */ /* 0x040fe2000000001c */
[C---:B------:R-:W-:Y:S01]  /*6d30*/  FFMA R29, R39.reuse, R66, R29 ;  /* 0x00000042271d7223 */ /* 0x040fe2000000001d */
[----:B------:R-:W-:Y:S01]  /*6d40*/  FFMA R30, R39, R67, R30 ;  /* 0x00000043271e7223 */ /* 0x000fe2000000001e */
[----:B------:R-:W-:Y:S02]  /*6d50*/  F2FP.SATFINITE.E4M3.F32.PACK_AB_MERGE_C R32, R5, R4, R86 ;  /* 0x000000040520723e */ /* 0x000fe40004807056 */
[----:B------:R-:W-:Y:S02]  /*6d60*/  F2FP.SATFINITE.E4M3.F32.PACK_AB_MERGE_C R33, R9, R8, R10 ;  /* 0x000000080921723e */ /* 0x000fe4000480700a */
[----:B------:R-:W-:Y:S02]  /*6d70*/  F2FP.SATFINITE.E4M3.F32.PACK_AB_MERGE_C R34, R13, R12, R14 ;  /* 0x0000000c0d22723e */ /* 0x000fe4000480700e */
[----:B------:R-:W-:Y:S02]  /*6d80*/  F2FP.SATFINITE.E4M3.F32.PACK_AB_MERGE_C R35, R17, R16, R18 ;  /* 0x000000101123723e */ /* 0x000fe40004807012 */
[----:B------:R-:W-:Y:S02]  /*6d90*/  F2FP.SATFINITE.E4M3.F32.PACK_AB_MERGE_C R3, R6, R3, RZ ;  /* 0x000000030603723e */ /* 0x000fe400048070ff */
[----:B------:R-:W-:Y:S01]  /*6da0*/  F2FP.SATFINITE.E4M3.F32.PACK_AB_MERGE_C R5, R22, R21, RZ ;  /* 0x000000151605723e */ /* 0x000fe200048070ff */
[----:B------:R1:W-:Y:S01]  /*6db0*/  STS.128 [R78+UR44+0x1200], R32 ;  /* 0x001200204e007988 */ /* 0x0003e20008000c2c */
[----:B------:R-:W-:Y:S02]  /*6dc0*/  F2FP.SATFINITE.E4M3.F32.PACK_AB_MERGE_C R6, R26, R25, RZ ;  /* 0x000000191a06723e */ /* 0x000fe400048070ff */
[----:B------:R-:W-:Y:S02]  /*6dd0*/  F2FP.SATFINITE.E4M3.F32.PACK_AB_MERGE_C R29, R30, R29, RZ ;  /* 0x0000001d1e1d723e */ /* 0x000fe400048070ff */
[----:B------:R-:W-:Y:S02]  /*6de0*/  F2FP.SATFINITE.E4M3.F32.PACK_AB_MERGE_C R5, R20, R7, R5 ;  /* 0x000000071405723e */ /* 0x000fe40004807005 */
[----:B------:R-:W-:Y:S02]  /*6df0*/  F2FP.SATFINITE.E4M3.F32.PACK_AB_MERGE_C R4, R2, R0, R3 ;  /* 0x000000000204723e */ /* 0x000fe40004807003 */
[----:B------:R-:W-:Y:S02]  /*6e00*/  F2FP.SATFINITE.E4M3.F32.PACK_AB_MERGE_C R6, R24, R23, R6 ;  /* 0x000000171806723e */ /* 0x000fe40004807006 */
[----:B------:R-:W-:Y:S05]  /*6e10*/  F2FP.SATFINITE.E4M3.F32.PACK_AB_MERGE_C R7, R28, R27, R29 ;  /* 0x0000001b1c07723e */ /* 0x000fea000480701d */
[----:B------:R1:W-:Y:S01]  /*6e20*/  STS.128 [R77+0x1010], R4 ;  /* 0x001010044d007388 */ /* 0x0003e20000000c00 */
[----:B------:R-:W-:Y:S01]  /*6e30*/  @!PT LDS RZ, [RZ] ;  /* 0x00000000fffff984 */ /* 0x000fe20000000800 */
[----:B------:R-:W-:Y:S01]  /*6e40*/  @!PT LDS RZ, [RZ] ;  /* 0x00000000fffff984 */ /* 0x000fe20000000800 */
[----:B------:R-:W-:Y:S01]  /*6e50*/  @!PT LDS RZ, [RZ] ;  /* 0x00000000fffff984 */ /* 0x000fe20000000800 */
[----:B------:R-:W-:Y:S01]  /*6e60*/  @!PT LDS RZ, [RZ] ;  /* 0x00000000fffff984 */ /* 0x000fe20000000800 */
[----:B------:R3:W-:Y:S07]  /*6e70*/  MEMBAR.ALL.CTA ;  /* 0x0000000000007992 */ /* 0x0007ee0000008000 */
[----:B---3--:R-:W3:Y:S02]  /*6e80*/  FENCE.VIEW.ASYNC.S ;  /* 0x00000000000073c6 */ /* 0x008ee40000000000 */
[----:B---3--:R-:W-:Y:S06]  /*6e90*/  BAR.SYNC.DEFER_BLOCKING 0x1, 0x80 ;  /* 0x0042000000007b1d */ /* 0x008fec0000010000 */
[----:B------:R-:W-:Y:S05]  /*6ea0*/  @P0 BRA `(.L_x_110) ;  /* 0x0000000000300947 */ /* 0x000fea0003800000 */
[----:B------:R-:W-:Y:S02]  /*6eb0*/  UIADD3 UR4, UPT, UPT, UR44, 0x1200, URZ ;  /* 0x000012002c047890 */ /* 0x000fe4000fffe0ff */
[----:B------:R-:W-:Y:S02]  /*6ec0*/  USHF.L.U32 UR9, UR45, 0x6, URZ ;  /* 0x000000062d097899 */ /* 0x000fe400080006ff */
[----:B------:R-:W-:Y:S02]  /*6ed0*/  USHF.L.U32 UR10, UR46, 0x6, URZ ;  /* 0x000000062e0a7899 */ /* 0x000fe400080006ff */
[----:B------:R-:W-:Y:S01]  /*6ee0*/  MOV R85, UR4 ;  /* 0x0000000400557c02 */ /* 0x000fe20008000f00 */
[----:B------:R-:W-:Y:S01]  /*6ef0*/  UIADD3 UR4, UP0, UPT, UR62, 0x680, URZ ;  /* 0x000006803e047890 */ /* 0x000fe2000ff1e0ff */
[----:B------:R-:W-:Y:S02]  /*6f00*/  UMOV UR11, UR36 ;  /* 0x00000024000b7c82 */ /* 0x000fe40008000000 */
[----:B------:R-:W-:Y:S01]  /*6f10*/  R2UR UR8, R85 ;  /* 0x00000000550872ca */ /* 0x000fe200000e0000 */
[----:B------:R-:W-:Y:S11]  /*6f20*/  UIADD3.X UR5, UPT, UPT, URZ, UR63, URZ, UP0, !UPT ;  /* 0x0000003fff057290 */ /* 0x000ff600087fe4ff */
[----:B------:R-:W-:Y:S01]  /*6f30*/  @!UPT UIADD3 URZ, UPT, UPT, URZ, URZ, URZ ;  /* 0x000000fffffff290 */ /* 0x000fe2000fffe0ff */
[----:B------:R3:W-:Y:S01]  /*6f40*/  UTMASTG.3D [UR8], [UR4] ;  /* 0x00000008040073b5 */ /* 0x0007e20008010000 */
[----:B------:R0:W-:Y:S01]  /*6f50*/  UTMACMDFLUSH ;  /* 0x00000000000079b7 */ /* 0x0001e20000000000 */
[----:B---3--:R-:W-:Y:S04]  /*6f60*/  DEPBAR.LE SB0, 0x0 ;  /* 0x000080000000791a */ /* 0x008fe80000000000 */
.L_x_110:
[----:B------:R-:W-:Y:S05]  /*6f70*/  BSYNC.RECONVERGENT B0 ;  /* 0x0000000000007941 */ /* 0x000fea0003800200 */
.L_x_109:
[----:B------:R-:W-:Y:S01]  /*6f80*/  BAR.SYNC.DEFER_BLOCKING 0x1, 0x80 ;  /* 0x0042000000007b1d */ /* 0x000fe20000010000 */
[----:B------:R-:W-:Y:S01]  /*6f90*/  ISETP.NE.AND P0, PT, R81, 0x2, PT ;  /* 0x000000025100780c */ /* 0x000fe20003f05270 */
[----:B------:R-:W-:Y:S01]  /*6fa0*/  UISETP.NE.AND UP0, UPT, UR47, URZ, UPT ;  /* 0x000000ff2f00728c */ /* 0x000fe2000bf05270 */
[----:B------:R-:W-:Y:S01]  /*6fb0*/  ISETP.NE.AND P1, PT, R36, 0x4, PT ;  /* 0x000000042400780c */ /* 0x000fe20003f25270 */
[----:B------:R-:W-:Y:S01]  /*6fc0*/  UIADD3 UR45, UPT, UPT, UR37, UR60, URZ ;  /* 0x0000003c252d7290 */ /* 0x000fe2000fffe0ff */
[----:B------:R-:W-:Y:S01]  /*6fd0*/  SEL R2, RZ, 0x1, P0 ;  /* 0x00000001ff027807 */ /* 0x000fe20000000000 */
[----:B------:R-:W-:Y:S01]  /*6fe0*/  UIADD3 UR46, UPT, UPT, UR38, UR57, URZ ;  /* 0x00000039262e7290 */ /* 0x000fe2000fffe0ff */
[----:B------:R-:W-:Y:S02]  /*6ff0*/  SEL R0, RZ, 0x1, P1 ;  /* 0x00000001ff007807 */ /* 0x000fe40000800000 */
[----:B------:R-:W-:Y:S02]  /*7000*/  LOP3.LUT R83, R83, R2, RZ, 0x3c, !PT ;  /* 0x0000000253537212 */ /* 0x000fe400078e3cff */
[----:B------:R-:W-:Y:S02]  /*7010*/  LOP3.LUT R84, R84, R0, RZ, 0x3c, !PT ;  /* 0x0000000054547212 */ /* 0x000fe400078e3cff */
[----:B------:R-:W-:Y:S02]  /*7020*/  SEL R81, R81, RZ, P0 ;  /* 0x000000ff51517207 */ /* 0x000fe40000000000 */
[----:B------:R-:W-:Y:S01]  /*7030*/  SEL R36, R36, RZ, P1 ;  /* 0x000000ff24247207 */ /* 0x000fe20000800000 */
[----:B------:R-:W-:Y:S01]  /*7040*/  UMOV UR36, UR51 ;  /* 0x0000003300247c82 */ /* 0x000fe20008000000 */
[----:B------:R-:W-:Y:S05]  /*7050*/  BRA.U UP0, `(.L_x_111) ;  /* 0xffffffe5002c7547 */ /* 0x000fea000b83ffff */
[----:B------:R-:W-:Y:S05]  /*7060*/  EXIT ;  /* 0x000000000000794d */ /* 0x000fea0003800000 */
.L_x_25:
[----:B--2---:R2:W3:Y:S02]  /*7070*/  SYNCS.PHASECHK.TRANS64.TRYWAIT P0, [R0+URZ+0x160], R2 ;  /* 0x00016002000075a7 */ /* 0x0044e400080011ff */
[----:B---3--:R-:W-:Y:S05]  /*7080*/  @!P0 NANOSLEEP.SYNCS 0x989680 ;  /* 0x009896800000895d */ /* 0x008fea0003900000 */
[----:B------:R-:W3:Y:S02]  /*7090*/  @!P0 SYNCS.PHASECHK.TRANS64 P0, [R0+URZ+0x160], R2 ;  /* 0x00016002000085a7 */ /* 0x000ee400080010ff */
[----:B---3--:R-:W-:Y:S05]  /*70a0*/  @!P0 BRA `(.L_x_25) ;  /* 0xfffffffc00f08947 */ /* 0x008fea000383ffff */
[----:B------:R-:W-:Y:S05]  /*70b0*/  BRA `(.L_x_112) ;  /* 0xffffffa800ac7947 */ /* 0x000fea000383ffff */
.L_x_28:
[----:B-1----:R-:W-:-:S07]  /*70c0*/  MOV R0, UR33 ;  /* 0x0000002100007c02 */ /* 0x002fce0008000f00 */
.L_x_113:
[----:B-1----:R1:W2:Y:S02]  /*70d0*/  SYNCS.PHASECHK.TRANS64.TRYWAIT P0, [R0+URZ+0x68], R3 ;  /* 0x00006803000075a7 */ /* 0x0022a400080011ff */
[----:B--2---:R-:W-:Y:S05]  /*70e0*/  @!P0 NANOSLEEP.SYNCS 0x989680 ;  /* 0x009896800000895d */ /* 0x004fea0003900000 */
[----:B------:R-:W2:Y:S02]  /*70f0*/  @!P0 SYNCS.PHASECHK.TRANS64 P0, [R0+URZ+0x68], R3 ;  /* 0x00006803000085a7 */ /* 0x000ea400080010ff */
[----:B--2---:R-:W-:Y:S05]  /*7100*/  @!P0 BRA `(.L_x_113) ;  /* 0xfffffffc00f08947 */ /* 0x004fea000383ffff */
[----:B------:R-:W-:Y:S05]  /*7110*/  BRA `(.L_x_27) ;  /* 0xffffffa800f87947 */ /* 0x000fea000383ffff */
.L_x_35:
[----:B-1----:R-:W-:-:S07]  /*7120*/  MOV R0, UR17 ;  /* 0x0000001100007c02 */ /* 0x002fce0008000f00 */
.L_x_114:
[----:B-1----:R1:W2:Y:S02]  /*7130*/  SYNCS.PHASECHK.TRANS64.TRYWAIT P0, [R0+URZ+0x68], R3 ;  /* 0x00006803000075a7 */ /* 0x0022a400080011ff */
[----:B--2---:R-:W-:Y:S05]  /*7140*/  @!P0 NANOSLEEP.SYNCS 0x989680 ;  /* 0x009896800000895d */ /* 0x004fea0003900000 */
[----:B------:R-:W2:Y:S02]  /*7150*/  @!P0 SYNCS.PHASECHK.TRANS64 P0, [R0+URZ+0x68], R3 ;  /* 0x00006803000085a7 */ /* 0x000ea400080010ff */
[----:B--2---:R-:W-:Y:S05]  /*7160*/  @!P0 BRA `(.L_x_114) ;  /* 0xfffffffc00f08947 */ /* 0x004fea000383ffff */
[----:B------:R-:W-:Y:S05]  /*7170*/  BRA `(.L_x_34) ;  /* 0xffffffac00bc7947 */ /* 0x000fea000383ffff */
.L_x_40:
[----:B-1----:R1:W2:Y:S02]  /*7180*/  SYNCS.PHASECHK.TRANS64.TRYWAIT P0, [R3+URZ+0xf0], R0 ;  /* 0x0000f000030075a7 */ /* 0x0022a400080011ff */
[----:B--2---:R-:W-:Y:S05]  /*7190*/  @!P0 NANOSLEEP.SYNCS 0x989680 ;  /* 0x009896800000895d */ /* 0x004fea0003900000 */
[----:B------:R-:W2:Y:S02]  /*71a0*/  @!P0 SYNCS.PHASECHK.TRANS64 P0, [R3+URZ+0xf0], R0 ;  /* 0x0000f000030085a7 */ /* 0x000ea400080010ff */
[----:B--2---:R-:W-:Y:S05]  /*71b0*/  @!P0 BRA `(.L_x_40) ;  /* 0xfffffffc00f08947 */ /* 0x004fea000383ffff */
[----:B------:R-:W-:Y:S05]  /*71c0*/  BRA `(.L_x_115) ;  /* 0xffffffb000687947 */ /* 0x000fea000383ffff */
.L_x_44:
[----:B------:R-:W-:-:S07]  /*71d0*/  MOV R0, UR4 ;  /* 0x0000000400007c02 */ /* 0x000fce0008000f00 */
.L_x_116:
[----:B-1----:R1:W2:Y:S02]  /*71e0*/  SYNCS.PHASECHK.TRANS64.TRYWAIT P0, [R0+URZ], R2 ;  /* 0x00000002000075a7 */ /* 0x0022a400080011ff */
[----:B--2---:R-:W-:Y:S05]  /*71f0*/  @!P0 NANOSLEEP.SYNCS 0x989680 ;  /* 0x009896800000895d */ /* 0x004fea0003900000 */
[----:B------:R-:W2:Y:S02]  /*7200*/  @!P0 SYNCS.PHASECHK.TRANS64 P0, [R0+URZ], R2 ;  /* 0x00000002000085a7 */ /* 0x000ea400080010ff */
[----:B--2---:R-:W-:Y:S05]  /*7210*/  @!P0 BRA `(.L_x_116) ;  /* 0xfffffffc00f08947 */ /* 0x004fea000383ffff */
[----:B------:R-:W-:Y:S05]  /*7220*/  BRA `(.L_x_117) ;  /* 0xffffffb8000c7947 */ /* 0x000fea000383ffff */
.L_x_45:
[----:B------:R-:W-:-:S07]  /*7230*/  MOV R0, UR5 ;  /* 0x0000000500007c02 */ /* 0x000fce0008000f00 */
.L_x_118:
[----:B-1----:R1:W2:Y:S02]  /*7240*/  SYNCS.PHASECHK.TRANS64.TRYWAIT P0, [R0+URZ], R3 ;  /* 0x00000003000075a7 */ /* 0x0022a400080011ff */
[----:B--2---:R-:W-:Y:S05]  /*7250*/  @!P0 NANOSLEEP.SYNCS 0x989680 ;  /* 0x009896800000895d */ /* 0x004fea0003900000 */
[----:B------:R-:W2:Y:S02]  /*7260*/  @!P0 SYNCS.PHASECHK.TRANS64 P0, [R0+URZ], R3 ;  /* 0x00000003000085a7 */ /* 0x000ea400080010ff */
[----:B--2---:R-:W-:Y:S05]  /*7270*/  @!P0 BRA `(.L_x_118) ;  /* 0xfffffffc00f08947 */ /* 0x004fea000383ffff */
[----:B------:R-:W-:Y:S05]  /*7280*/  BRA `(.L_x_119) ;  /* 0xffffffb800187947 */ /* 0x000fea000383ffff */
.L_x_46:
[----:B------:R-:W-:-:S07]  /*7290*/  MOV R0, UR5 ;  /* 0x0000000500007c02 */ /* 0x000fce0008000f00 */
.L_x_120:
[----:B-1----:R1:W2:Y:S02]  /*72a0*/  SYNCS.PHASECHK.TRANS64.TRYWAIT P0, [R0+URZ], R3 ;  /* 0x00000003000075a7 */ /* 0x0022a400080011ff */
[----:B--2---:R-:W-:Y:S05]  /*72b0*/  @!P0 NANOSLEEP.SYNCS 0x989680 ;  /* 0x009896800000895d */ /* 0x004fea0003900000 */
[----:B------:R-:W2:Y:S02]  /*72c0*/  @!P0 SYNCS.PHASECHK.TRANS64 P0, [R0+URZ], R3 ;  /* 0x00000003000085a7 */ /* 0x000ea400080010ff */
[----:B--2---:R-:W-:Y:S05]  /*72d0*/  @!P0 BRA `(.L_x_120) ;  /* 0xfffffffc00f08947 */ /* 0x004fea000383ffff */
[----:B------:R-:W-:Y:S05]  /*72e0*/  BRA `(.L_x_121) ;  /* 0xffffffb800247947 */ /* 0x000fea000383ffff */
.L_x_47:
[----:B------:R-:W-:-:S07]  /*72f0*/  MOV R0, UR5 ;  /* 0x0000000500007c02 */ /* 0x000fce0008000f00 */
.L_x_122:
[----:B-1----:R1:W2:Y:S02]  /*7300*/  SYNCS.PHASECHK.TRANS64.TRYWAIT P0, [R0+URZ], R3 ;  /* 0x00000003000075a7 */ /* 0x0022a400080011ff */
[----:B--2---:R-:W-:Y:S05]  /*7310*/  @!P0 NANOSLEEP.SYNCS 0x989680 ;  /* 0x009896800000895d */ /* 0x004fea0003900000 */
[----:B------:R-:W2:Y:S02]  /*7320*/  @!P0 SYNCS.PHASECHK.TRANS64 P0, [R0+URZ], R3 ;  /* 0x00000003000085a7 */ /* 0x000ea400080010ff */
[----:B--2---:R-:W-:Y:S05]  /*7330*/  @!P0 BRA `(.L_x_122) ;  /* 0xfffffffc00f08947 */ /* 0x004fea000383ffff */
[----:B------:R-:W-:Y:S05]  /*7340*/  BRA `(.L_x_123) ;  /* 0xffffffb800307947 */ /* 0x000fea000383ffff */
.L_x_48:
[----:B------:R-:W-:-:S07]  /*7350*/  MOV R0, UR5 ;  /* 0x0000000500007c02 */ /* 0x000fce0008000f00 */
.L_x_124:
[----:B-1----:R1:W2:Y:S02]  /*7360*/  SYNCS.PHASECHK.TRANS64.TRYWAIT P0, [R0+URZ], R3 ;  /* 0x00000003000075a7 */ /* 0x0022a400080011ff */
[----:B--2---:R-:W-:Y:S05]  /*7370*/  @!P0 NANOSLEEP.SYNCS 0x989680 ;  /* 0x009896800000895d */ /* 0x004fea0003900000 */
[----:B------:R-:W2:Y:S02]  /*7380*/  @!P0 SYNCS.PHASECHK.TRANS64 P0, [R0+URZ], R3 ;  /* 0x00000003000085a7 */ /* 0x000ea400080010ff */
[----:B--2---:R-:W-:Y:S05]  /*7390*/  @!P0 BRA `(.L_x_124) ;  /* 0xfffffffc00f08947 */ /* 0x004fea000383ffff */
[----:B------:R-:W-:Y:S05]  /*73a0*/  BRA `(.L_x_125) ;  /* 0xffffffb8003c7947 */ /* 0x000fea000383ffff */
.L_x_49:
[----:B------:R-:W-:-:S07]  /*73b0*/  MOV R0, UR5 ;  /* 0x0000000500007c02 */ /* 0x000fce0008000f00 */
.L_x_126:
[----:B-1----:R1:W2:Y:S02]  /*73c0*/  SYNCS.PHASECHK.TRANS64.TRYWAIT P0, [R0+URZ], R3 ;  /* 0x00000003000075a7 */ /* 0x0022a400080011ff */
[----:B--2---:R-:W-:Y:S05]  /*73d0*/  @!P0 NANOSLEEP.SYNCS 0x989680 ;  /* 0x009896800000895d */ /* 0x004fea0003900000 */
[----:B------:R-:W2:Y:S02]  /*73e0*/  @!P0 SYNCS.PHASECHK.TRANS64 P0, [R0+URZ], R3 ;  /* 0x00000003000085a7 */ /* 0x000ea400080010ff */
[----:B--2---:R-:W-:Y:S05]  /*73f0*/  @!P0 BRA `(.L_x_126) ;  /* 0xfffffffc00f08947 */ /* 0x004fea000383ffff */
[----:B------:R-:W-:Y:S05]  /*7400*/  BRA `(.L_x_127) ;  /* 0xffffffb800487947 */ /* 0x000fea000383ffff */
.L_x_50:
[----:B------:R-:W-:-:S07]  /*7410*/  MOV R0, UR5 ;  /* 0x0000000500007c02 */ /* 0x000fce0008000f00 */
.L_x_128:
[----:B-1----:R1:W2:Y:S02]  /*7420*/  SYNCS.PHASECHK.TRANS64.TRYWAIT P0, [R0+URZ], R3 ;  /* 0x00000003000075a7 */ /* 0x0022a400080011ff */
[----:B--2---:R-:W-:Y:S05]  /*7430*/  @!P0 NANOSLEEP.SYNCS 0x989680 ;  /* 0x009896800000895d */ /* 0x004fea0003900000 */
[----:B------:R-:W2:Y:S02]  /*7440*/  @!P0 SYNCS.PHASECHK.TRANS64 P0, [R0+URZ], R3 ;  /* 0x00000003000085a7 */ /* 0x000ea400080010ff */
[----:B--2---:R-:W-:Y:S05]  /*7450*/  @!P0 BRA `(.L_x_128) ;  /* 0xfffffffc00f08947 */ /* 0x004fea000383ffff */
[----:B------:R-:W-:Y:S05]  /*7460*/  BRA `(.L_x_129) ;  /* 0xffffffb800547947 */ /* 0x000fea000383ffff */
.L_x_51:
[----:B------:R-:W-:-:S07]  /*7470*/  MOV R0, UR5 ;  /* 0x0000000500007c02 */ /* 0x000fce0008000f00 */
.L_x_130:
[----:B-1----:R1:W2:Y:S02]  /*7480*/  SYNCS.PHASECHK.TRANS64.TRYWAIT P0, [R0+URZ], R3 ;  /* 0x00000003000075a7 */ /* 0x0022a400080011ff */
[----:B--2---:R-:W-:Y:S05]  /*7490*/  @!P0 NANOSLEEP.SYNCS 0x989680 ;  /* 0x009896800000895d */ /* 0x004fea0003900000 */
[----:B------:R-:W2:Y:S02]  /*74a0*/  @!P0 SYNCS.PHASECHK.TRANS64 P0, [R0+URZ], R3 ;  /* 0x00000003000085a7 */ /* 0x000ea400080010ff */
[----:B--2---:R-:W-:Y:S05]  /*74b0*/  @!P0 BRA `(.L_x_130) ;  /* 0xfffffffc00f08947 */ /* 0x004fea000383ffff */
[----:B------:R-:W-:Y:S05]  /*74c0*/  BRA `(.L_x_131) ;  /* 0xffffffb800607947 */ /* 0x000fea000383ffff */
.L_x_52:
[----:B------:R-:W-:-:S07]  /*74d0*/  MOV R0, UR5 ;  /* 0x0000000500007c02 */ /* 0x000fce0008000f00 */
.L_x_132:
[----:B-1----:R1:W2:Y:S02]  /*74e0*/  SYNCS.PHASECHK.TRANS64.TRYWAIT P0, [R0+URZ], R3 ;  /* 0x00000003000075a7 */ /* 0x0022a400080011ff */
[----:B--2---:R-:W-:Y:S05]  /*74f0*/  @!P0 NANOSLEEP.SYNCS 0x989680 ;  /* 0x009896800000895d */ /* 0x004fea0003900000 */
[----:B------:R-:W2:Y:S02]  /*7500*/  @!P0 SYNCS.PHASECHK.TRANS64 P0, [R0+URZ], R3 ;  /* 0x00000003000085a7 */ /* 0x000ea400080010ff */
[----:B--2---:R-:W-:Y:S05]  /*7510*/  @!P0 BRA `(.L_x_132) ;  /* 0xfffffffc00f08947 */ /* 0x004fea000383ffff */
[----:B------:R-:W-:Y:S05]  /*7520*/  BRA `(.L_x_133) ;  /* 0xffffffb8006c7947 */ /* 0x000fea000383ffff */
.L_x_53:
[----:B------:R-:W-:-:S07]  /*7530*/  MOV R0, UR5 ;  /* 0x0000000500007c02 */ /* 0x000fce0008000f00 */
.L_x_134:
[----:B-1----:R1:W2:Y:S02]  /*7540*/  SYNCS.PHASECHK.TRANS64.TRYWAIT P0, [R0+URZ], R3 ;  /* 0x00000003000075a7 */ /* 0x0022a400080011ff */
[----:B--2---:R-:W-:Y:S05]  /*7550*/  @!P0 NANOSLEEP.SYNCS 0x989680 ;  /* 0x009896800000895d */ /* 0x004fea0003900000 */
[----:B------:R-:W2:Y:S02]  /*7560*/  @!P0 SYNCS.PHASECHK.TRANS64 P0, [R0+URZ], R3 ;  /* 0x00000003000085a7 */ /* 0x000ea400080010ff */
[----:B--2---:R-:W-:Y:S05]  /*7570*/  @!P0 BRA `(.L_x_134) ;  /* 0xfffffffc00f08947 */ /* 0x004fea000383ffff */
[----:B------:R-:W-:Y:S05]  /*7580*/  BRA `(.L_x_135) ;  /* 0xffffffb800787947 */ /* 0x000fea000383ffff */
.L_x_54:
[----:B------:R-:W-:-:S07]  /*7590*/  MOV R0, UR5 ;  /* 0x0000000500007c02 */ /* 0x000fce0008000f00 */
.L_x_136:
[----:B-1----:R1:W2:Y:S02]  /*75a0*/  SYNCS.PHASECHK.TRANS64.TRYWAIT P0, [R0+URZ], R3 ;  /* 0x00000003000075a7 */ /* 0x0022a400080011ff */
[----:B--2---:R-:W-:Y:S05]  /*75b0*/  @!P0 NANOSLEEP.SYNCS 0x989680 ;  /* 0x009896800000895d */ /* 0x004fea0003900000 */
[----:B------:R-:W2:Y:S02]  /*75c0*/  @!P0 SYNCS.PHASECHK.TRANS64 P0, [R0+URZ], R3 ;  /* 0x00000003000085a7 */ /* 0x000ea400080010ff */
[----:B--2---:R-:W-:Y:S05]  /*75d0*/  @!P0 BRA `(.L_x_136) ;  /* 0xfffffffc00f08947 */ /* 0x004fea000383ffff */
[----:B------:R-:W-:Y:S05]  /*75e0*/  BRA `(.L_x_137) ;  /* 0xffffffb800847947 */ /* 0x000fea000383ffff */
.L_x_55:
[----:B------:R-:W-:-:S07]  /*75f0*/  MOV R0, UR5 ;  /* 0x0000000500007c02 */ /* 0x000fce0008000f00 */
.L_x_138:
[----:B-1----:R1:W2:Y:S02]  /*7600*/  SYNCS.PHASECHK.TRANS64.TRYWAIT P0, [R0+URZ], R3 ;  /* 0x00000003000075a7 */ /* 0x0022a400080011ff */
[----:B--2---:R-:W-:Y:S05]  /*7610*/  @!P0 NANOSLEEP.SYNCS 0x989680 ;  /* 0x009896800000895d */ /* 0x004fea0003900000 */
[----:B------:R-:W2:Y:S02]  /*7620*/  @!P0 SYNCS.PHASECHK.TRANS64 P0, [R0+URZ], R3 ;  /* 0x00000003000085a7 */ /* 0x000ea400080010ff */
[----:B--2---:R-:W-:Y:S05]  /*7630*/  @!P0 BRA `(.L_x_138) ;  /* 0xfffffffc00f08947 */ /* 0x004fea000383ffff */
[----:B------:R-:W-:Y:S05]  /*7640*/  BRA `(.L_x_139) ;  /* 0xffffffb800907947 */ /* 0x000fea000383ffff */
.L_x_58:
[----:B--2---:R2:W3:Y:S02]  /*7650*/  SYNCS.PHASECHK.TRANS64.TRYWAIT P0, [R2+URZ+0x150], R4 ;  /* 0x00015004020075a7 */ /* 0x0044e400080011ff */
[----:B---3--:R-:W-:Y:S05]  /*7660*/  @!P0 NANOSLEEP.SYNCS 0x989680 ;  /* 0x009896800000895d */ /* 0x008fea0003900000 */
[----:B------:R-:W3:Y:S02]  /*7670*/  @!P0 SYNCS.PHASECHK.TRANS64 P0, [R2+URZ+0x150], R4 ;  /* 0x00015004020085a7 */ /* 0x000ee400080010ff */
[----:B---3--:R-:W-:Y:S05]  /*7680*/  @!P0 BRA `(.L_x_58) ;  /* 0xfffffffc00f08947 */ /* 0x008fea000383ffff */
[----:B------:R-:W-:Y:S05]  /*7690*/  BRA `(.L_x_140) ;  /* 0xffffffb800ec7947 */ /* 0x000fea000383ffff */
.L_x_59:
[----:B------:R-:W-:-:S07]  /*76a0*/  MOV R2, UR4 ;  /* 0x0000000400027c02 */ /* 0x000fce0008000f00 */
.L_x_141:
[----:B--2---:R2:W3:Y:S02]  /*76b0*/  SYNCS.PHASECHK.TRANS64.TRYWAIT P0, [R2+URZ+0x100], R5 ;  /* 0x00010005020075a7 */ /* 0x0044e400080011ff */
[----:B---3--:R-:W-:Y:S05]  /*76c0*/  @!P0 NANOSLEEP.SYNCS 0x989680 ;  /* 0x009896800000895d */ /* 0x008fea0003900000 */
[----:B------:R-:W3:Y:S02]  /*76d0*/  @!P0 SYNCS.PHASECHK.TRANS64 P0, [R2+URZ+0x100], R5 ;  /* 0x00010005020085a7 */ /* 0x000ee400080010ff */
[----:B---3--:R-:W-:Y:S05]  /*76e0*/  @!P0 BRA `(.L_x_141) ;  /* 0xfffffffc00f08947 */ /* 0x008fea000383ffff */
[----:B------:R-:W-:Y:S05]  /*76f0*/  BRA `(.L_x_142) ;  /* 0xffffffb800fc7947 */ /* 0x000fea000383ffff */
.L_x_60:
[----:B--2---:R2:W3:Y:S02]  /*7700*/  SYNCS.PHASECHK.TRANS64.TRYWAIT P1, [R2+URZ+0xf0], R4 ;  /* 0x0000f004020075a7 */ /* 0x0044e400080211ff */
[----:B---3--:R-:W-:Y:S05]  /*7710*/  @!P1 NANOSLEEP.SYNCS 0x989680 ;  /* 0x009896800000995d */ /* 0x008fea0003900000 */
[----:B------:R-:W3:Y:S02]  /*7720*/  @!P1 SYNCS.PHASECHK.TRANS64 P1, [R2+URZ+0xf0], R4 ;  /* 0x0000f004020095a7 */ /* 0x000ee400080210ff */
[----:B---3--:R-:W-:Y:S05]  /*7730*/  @!P1 BRA `(.L_x_60) ;  /* 0xfffffffc00f09947 */ /* 0x008fea000383ffff */
[----:B------:R-:W-:Y:S05]  /*7740*/  BRA `(.L_x_143) ;  /* 0xffffffbc002c7947 */ /* 0x000fea000383ffff */
.L_x_63:
[----:B------:R-:W-:-:S07]  /*7750*/  MOV R0, UR4 ;  /* 0x0000000400007c02 */ /* 0x000fce0008000f00 */
.L_x_144:
[----:B--2---:R2:W3:Y:S02]  /*7760*/  SYNCS.PHASECHK.TRANS64.TRYWAIT P0, [R0+URZ+0x100], R2 ;  /* 0x00010002000075a7 */ /* 0x0044e400080011ff */
[----:B---3--:R-:W-:Y:S05]  /*7770*/  @!P0 NANOSLEEP.SYNCS 0x989680 ;  /* 0x009896800000895d */ /* 0x008fea0003900000 */
[----:B------:R-:W3:Y:S02]  /*7780*/  @!P0 SYNCS.PHASECHK.TRANS64 P0, [R0+URZ+0x100], R2 ;  /* 0x00010002000085a7 */ /* 0x000ee400080010ff */
[----:B---3--:R-:W-:Y:S05]  /*7790*/  @!P0 BRA `(.L_x_144) ;  /* 0xfffffffc00f08947 */ /* 0x008fea000383ffff */
[----:B------:R-:W-:Y:S05]  /*77a0*/  BRA `(.L_x_62) ;  /* 0xffffffbc00807947 */ /* 0x000fea000383ffff */
.L_x_70:
[----:B-1----:R1:W2:Y:S02]  /*77b0*/  SYNCS.PHASECHK.TRANS64.TRYWAIT P1, [R0+URZ+0xf0], R2 ;  /* 0x0000f002000075a7 */ /* 0x0022a400080211ff */
[----:B--2---:R-:W-:Y:S05]  /*77c0*/  @!P1 NANOSLEEP.SYNCS 0x989680 ;  /* 0x009896800000995d */ /* 0x004fea0003900000 */
[----:B------:R-:W2:Y:S02]  /*77d0*/  @!P1 SYNCS.PHASECHK.TRANS64 P1, [R0+URZ+0xf0], R2 ;  /* 0x0000f002000095a7 */ /* 0x000ea400080210ff */
[----:B--2---:R-:W-:Y:S05]  /*77e0*/  @!P1 BRA `(.L_x_70) ;  /* 0xfffffffc00f09947 */ /* 0x004fea000383ffff */
[----:B------:R-:W-:Y:S05]  /*77f0*/  BRA `(.L_x_145) ;  /* 0xffffffc000f47947 */ /* 0x000fea000383ffff */
.L_x_71:
[----:B------:R-:W-:-:S07]  /*7800*/  MOV R2, UR31 ;  /* 0x0000001f00027c02 */ /* 0x000fce0008000f00 */
.L_x_146:
[----:B-1----:R1:W2:Y:S02]  /*7810*/  SYNCS.PHASECHK.TRANS64.TRYWAIT P0, [R2+URZ+0x130], R0 ;  /* 0x00013000020075a7 */ /* 0x0022a400080011ff */
[----:B--2---:R-:W-:Y:S05]  /*7820*/  @!P0 NANOSLEEP.SYNCS 0x989680 ;  /* 0x009896800000895d */ /* 0x004fea0003900000 */
[----:B------:R-:W2:Y:S02]  /*7830*/  @!P0 SYNCS.PHASECHK.TRANS64 P0, [R2+URZ+0x130], R0 ;  /* 0x00013000020085a7 */ /* 0x000ea400080010ff */
[----:B--2---:R-:W-:Y:S05]  /*7840*/  @!P0 BRA `(.L_x_146) ;  /* 0xfffffffc00f08947 */ /* 0x004fea000383ffff */
[----:B------:R-:W-:Y:S05]  /*7850*/  BRA `(.L_x_147) ;  /* 0xffffffc400447947 */ /* 0x000fea000383ffff */
.L_x_74:
[----:B------:R-:W-:Y:S07]  /*7860*/  MOV R0, UR5 ;  /* 0x0000000500007c02 */ /* 0x000fee0008000f00 */
.L_x_148:
[----:B-1----:R1:W2:Y:S02]  /*7870*/  SYNCS.PHASECHK.TRANS64.TRYWAIT P0, [R0+URZ], R2 ;  /* 0x00000002000075a7 */ /* 0x0022a400080011ff */
[----:B--2---:R-:W-:Y:S05]  /*7880*/  @!P0 NANOSLEEP.SYNCS 0x989680 ;  /* 0x009896800000895d */ /* 0x004fea0003900000 */
[----:B------:R-:W2:Y:S02]  /*7890*/  @!P0 SYNCS.PHASECHK.TRANS64 P0, [R0+URZ], R2 ;  /* 0x00000002000085a7 */ /* 0x000ea400080010ff */
[----:B--2---:R-:W-:Y:S05]  /*78a0*/  @!P0 BRA `(.L_x_148) ;  /* 0xfffffffc00f08947 */ /* 0x004fea000383ffff */
[----:B------:R-:W-:Y:S05]  /*78b0*/  BRA `(.L_x_73) ;  /* 0xffffffc400607947 */ /* 0x000fea000383ffff */
.L_x_77:
[----:B------:R-:W-:-:S07]  /*78c0*/  MOV R0, UR4 ;  /* 0x0000000400007c02 */ /* 0x000fce0008000f00 */
.L_x_149:
[----:B--2---:R2:W4:Y:S02]  /*78d0*/  SYNCS.PHASECHK.TRANS64.TRYWAIT P0, [R0+URZ], R2 ;  /* 0x00000002000075a7 */ /* 0x00452400080011ff */
[----:B----4-:R-:W-:Y:S05]  /*78e0*/  @!P0 NANOSLEEP.SYNCS 0x989680 ;  /* 0x009896800000895d */ /* 0x010fea0003900000 */
[----:B------:R-:W4:Y:S02]  /*78f0*/  @!P0 SYNCS.PHASECHK.TRANS64 P0, [R0+URZ], R2 ;  /* 0x00000002000085a7 */ /* 0x000f2400080010ff */
[----:B----4-:R-:W-:Y:S05]  /*7900*/  @!P0 BRA `(.L_x_149) ;  /* 0xfffffffc00f08947 */ /* 0x010fea000383ffff */
[----:B------:R-:W-:Y:S05]  /*7910*/  BRA `(.L_x_150) ;  /* 0xffffffc8003c7947 */ /* 0x000fea000383ffff */
.L_x_78:
[----:B------:R-:W-:-:S07]  /*7920*/  MOV R0, UR5 ;  /* 0x0000000500007c02 */ /* 0x000fce0008000f00 */
.L_x_151:
[----:B-1----:R1:W2:Y:S02]  /*7930*/  SYNCS.PHASECHK.TRANS64.TRYWAIT P0, [R0+URZ], R3 ;  /* 0x00000003000075a7 */ /* 0x0022a400080011ff */
[----:B--2---:R-:W-:Y:S05]  /*7940*/  @!P0 NANOSLEEP.SYNCS 0x989680 ;  /* 0x009896800000895d */ /* 0x004fea0003900000 */
[----:B------:R-:W2:Y:S02]  /*7950*/  @!P0 SYNCS.PHASECHK.TRANS64 P0, [R0+URZ], R3 ;  /* 0x00000003000085a7 */ /* 0x000ea400080010ff */
[----:B--2---:R-:W-:Y:S05]  /*7960*/  @!P0 BRA `(.L_x_151) ;  /* 0xfffffffc00f08947 */ /* 0x004fea000383ffff */
[----:B------:R-:W-:Y:S05]  /*7970*/  BRA `(.L_x_152) ;  /* 0xffffffc800487947 */ /* 0x000fea000383ffff */
.L_x_79:
[----:B------:R-:W-:-:S07]  /*7980*/  MOV R0, UR5 ;  /* 0x0000000500007c02 */ /* 0x000fce0008000f00 */
.L_x_153:
[----:B-1----:R1:W2:Y:S02]  /*7990*/  SYNCS.PHASECHK.TRANS64.TRYWAIT P0, [R0+URZ], R3 ;  /* 0x00000003000075a7 */ /* 0x0022a400080011ff */
[----:B--2---:R-:W-:Y:S05]  /*79a0*/  @!P0 NANOSLEEP.SYNCS 0x989680 ;  /* 0x009896800000895d */ /* 0x004fea0003900000 */
[----:B------:R-:W2:Y:S02]  /*79b0*/  @!P0 SYNCS.PHASECHK.TRANS64 P0, [R0+URZ], R3 ;  /* 0x00000003000085a7 */ /* 0x000ea400080010ff */
[----:B--2---:R-:W-:Y:S05]  /*79c0*/  @!P0 BRA `(.L_x_153) ;  /* 0xfffffffc00f08947 */ /* 0x004fea000383ffff */
[----:B------:R-:W-:Y:S05]  /*79d0*/  BRA `(.L_x_154) ;  /* 0xffffffc800547947 */ /* 0x000fea000383ffff */
.L_x_80:
[----:B-1----:R-:W-:-:S07]  /*79e0*/  MOV R0, UR4 ;  /* 0x0000000400007c02 */ /* 0x002fce0008000f00 */
.L_x_155:
[----:B-1----:R1:W2:Y:S02]  /*79f0*/  SYNCS.PHASECHK.TRANS64.TRYWAIT P0, [R0+URZ], R2 ;  /* 0x00000002000075a7 */ /* 0x0022a400080011ff */
[----:B--2---:R-:W-:Y:S05]  /*7a00*/  @!P0 NANOSLEEP.SYNCS 0x989680 ;  /* 0x009896800000895d */ /* 0x004fea0003900000 */
[----:B------:R-:W2:Y:S02]  /*7a10*/  @!P0 SYNCS.PHASECHK.TRANS64 P0, [R0+URZ], R2 ;  /* 0x00000002000085a7 */ /* 0x000ea400080010ff */
[----:B--2---:R-:W-:Y:S05]  /*7a20*/  @!P0 BRA `(.L_x_155) ;  /* 0xfffffffc00f08947 */ /* 0x004fea000383ffff */
[----:B------:R-:W-:Y:S05]  /*7a30*/  BRA `(.L_x_156) ;  /* 0xffffffc800607947 */ /* 0x000fea000383ffff */
.L_x_85:
[----:B---3--:R3:W4:Y:S02]  /*7a40*/  SYNCS.PHASECHK.TRANS64.TRYWAIT P0, [R7+URZ+0xf0], R0 ;  /* 0x0000f000070075a7 */ /* 0x00872400080011ff */
[----:B----4-:R-:W-:Y:S05]  /*7a50*/  @!P0 NANOSLEEP.SYNCS 0x989680 ;  /* 0x009896800000895d */ /* 0x010fea0003900000 */
[----:B------:R-:W4:Y:S02]  /*7a60*/  @!P0 SYNCS.PHASECHK.TRANS64 P0, [R7+URZ+0xf0], R0 ;  /* 0x0000f000070085a7 */ /* 0x000f2400080010ff */
[----:B----4-:R-:W-:Y:S05]  /*7a70*/  @!P0 BRA `(.L_x_85) ;  /* 0xfffffffc00f08947 */ /* 0x010fea000383ffff */
[----:B------:R-:W-:Y:S05]  /*7a80*/  BRA `(.L_x_157) ;  /* 0xffffffcc00747947 */ /* 0x000fea000383ffff */
.L_x_88:
[----:B-1----:R-:W-:Y:S07]  /*7a90*/  MOV R0, UR17 ;  /* 0x0000001100007c02 */ /* 0x002fee0008000f00 */
.L_x_158:
[----:B-1----:R1:W3:Y:S02]  /*7aa0*/  SYNCS.PHASECHK.TRANS64.TRYWAIT P2, [R0+URZ+0xe8], R7 ;  /* 0x0000e807000075a7 */ /* 0x0022e400080411ff */
[----:B---3--:R-:W-:Y:S05]  /*7ab0*/  @!P2 NANOSLEEP.SYNCS 0x989680 ;  /* 0x009896800000a95d */ /* 0x008fea0003900000 */
[----:B------:R-:W3:Y:S02]  /*7ac0*/  @!P2 SYNCS.PHASECHK.TRANS64 P2, [R0+URZ+0xe8], R7 ;  /* 0x0000e8070000a5a7 */ /* 0x000ee400080410ff */
[----:B---3--:R-:W-:Y:S05]  /*7ad0*/  @!P2 BRA `(.L_x_158) ;  /* 0xfffffffc00f0a947 */ /* 0x008fea000383ffff */
[----:B------:R-:W-:Y:S05]  /*7ae0*/  BRA `(.L_x_87) ;  /* 0xffffffd000d47947 */ /* 0x000fea000383ffff */
.L_x_91:
[----:B-1----:R-:W-:Y:S07]  /*7af0*/  MOV R0, UR17 ;  /* 0x0000001100007c02 */ /* 0x002fee0008000f00 */
.L_x_159:
[----:B-1----:R1:W3:Y:S02]  /*7b00*/  SYNCS.PHASECHK.TRANS64.TRYWAIT P0, [R0+URZ+0xd8], R6 ;  /* 0x0000d806000075a7 */ /* 0x0022e400080011ff */
[----:B---3--:R-:W-:Y:S05]  /*7b10*/  @!P0 NANOSLEEP.SYNCS 0x989680 ;  /* 0x009896800000895d */ /* 0x008fea0003900000 */
[----:B------:R-:W3:Y:S02]  /*7b20*/  @!P0 SYNCS.PHASECHK.TRANS64 P0, [R0+URZ+0xd8], R6 ;  /* 0x0000d806000085a7 */ /* 0x000ee400080010ff */
[----:B---3--:R-:W-:Y:S05]  /*7b30*/  @!P0 BRA `(.L_x_159) ;  /* 0xfffffffc00f08947 */ /* 0x008fea000383ffff */
[----:B------:R-:W-:Y:S05]  /*7b40*/  BRA `(.L_x_160) ;  /* 0xffffffd400247947 */ /* 0x000fea000383ffff */
.L_x_94:
[----:B---3--:R3:W1:Y:S02]  /*7b50*/  SYNCS.PHASECHK.TRANS64.TRYWAIT P0, [R3+URZ+0xf0], R0 ;  /* 0x0000f000030075a7 */ /* 0x00866400080011ff */
[----:B-1----:R-:W-:Y:S05]  /*7b60*/  @!P0 NANOSLEEP.SYNCS 0x989680 ;  /* 0x009896800000895d */ /* 0x002fea0003900000 */
[----:B------:R-:W1:Y:S02]  /*7b70*/  @!P0 SYNCS.PHASECHK.TRANS64 P0, [R3+URZ+0xf0], R0 ;  /* 0x0000f000030085a7 */ /* 0x000e6400080010ff */
[----:B-1----:R-:W-:Y:S05]  /*7b80*/  @!P0 BRA `(.L_x_94) ;  /* 0xfffffffc00f08947 */ /* 0x002fea000383ffff */
[----:B------:R-:W-:Y:S05]  /*7b90*/  BRA `(.L_x_161) ;  /* 0xffffffd800707947 */ /* 0x000fea000383ffff */
.L_x_105:
[----:B-1----:R-:W-:Y:S04]  /*7ba0*/  MOV R0, UR44 ;  /* 0x0000002c00007c02 */ /* 0x002fe80008000f00 */
[----:B------:R1:W2:Y:S03]  /*7bb0*/  SYNCS.PHASECHK.TRANS64.TRYWAIT P1, [R0+URZ+0xd0], R4 ;  /* 0x0000d004000075a7 */ /* 0x0002a600080211ff */
[----:B--2---:R-:W-:Y:S05]  /*7bc0*/  @!P1 NANOSLEEP.SYNCS 0x989680 ;  /* 0x009896800000995d */ /* 0x004fea0003900000 */
[----:B------:R-:W2:Y:S02]  /*7bd0*/  @!P1 SYNCS.PHASECHK.TRANS64 P1, [R0+URZ+0xd0], R4 ;  /* 0x0000d004000095a7 */ /* 0x000ea400080210ff */
[----:B--2---:R-:W-:Y:S05]  /*7be0*/  @!P1 BRA `(.L_x_105) ;  /* 0xfffffffc00ec9947 */ /* 0x004fea000383ffff */
[----:B------:R-:W-:Y:S05]  /*7bf0*/  BRA `(.L_x_104) ;  /* 0xffffffe400c07947 */ /* 0x000fea000383ffff */
.L_x_107:
[----:B------:R1:W1:Y:S02]  /*7c00*/  SYNCS.PHASECHK.TRANS64.TRYWAIT P1, [R22+URZ+0x110], R3 ;  /* 0x00011003160075a7 */ /* 0x00026400080211ff */
[----:B-1----:R-:W-:Y:S05]  /*7c10*/  @!P1 NANOSLEEP.SYNCS 0x989680 ;  /* 0x009896800000995d */ /* 0x002fea0003900000 */
[----:B------:R-:W1:Y:S02]  /*7c20*/  @!P1 SYNCS.PHASECHK.TRANS64 P1, [R22+URZ+0x110], R3 ;  /* 0x00011003160095a7 */ /* 0x000e6400080210ff */
[----:B-1----:R-:W-:Y:S05]  /*7c30*/  @!P1 BRA `(.L_x_107) ;  /* 0xfffffffc00f09947 */ /* 0x002fea000383ffff */
[----:B------:R-:W-:Y:S05]  /*7c40*/  BRA `(.L_x_106) ;  /* 0xffffffe400fc7947 */ /* 0x000fea000383ffff */
        .weak           $__internal_0_$__cuda_sm10x_tcgen05_guardrail_trap_col_being_dealloced_not_returned_by_alloc
        .type           $__internal_0_$__cuda_sm10x_tcgen05_guardrail_trap_col_being_dealloced_not_returned_by_alloc,@function
        .size           $__internal_0_$__cuda_sm10x_tcgen05_guardrail_trap_col_being_dealloced_not_returned_by_alloc,($__internal_1_$__cuda_sm10x_tcgen05_guardrail_trap_phase_invalid_during_alloc - $__internal_0_$__cuda_sm10x_tcgen05_guardrail_trap_col_being_dealloced_not_returned_by_alloc)
$__internal_0_$__cuda_sm10x_tcgen05_guardrail_trap_col_being_dealloced_not_returned_by_alloc:
[----:B------:R-:W-:Y:S05]  /*7c50*/  BPT.TRAP 0x1 ;  /* 0x000000040000795c */ /* 0x000fea0000300000 */
[----:B------:R-:W-:-:S04]  /*7c60*/  HFMA2 R3, -RZ, RZ, 0, 0 ;  /* 0x00000000ff037431 */ /* 0x000fc800000001ff */
[----:B------:R-:W-:Y:S05]  /*7c70*/  RET.REL.NODEC R2 `(_ZN7cutlass13device_kernelINS_4gemm6kernel13GemmUniversalIN4cute5tupleIJiiiiEEENS1_10collective13CollectiveMmaINS1_35MainloopSm100TmaUmmaWarpSpecializedILi13ELi2ELi4ENS5_IJNS4_1CILi4EEENSA_ILi2EEENSA_ILi1EEEEEEEENS5_IJNSA_ILi64EEESG_NSA_ILi128EEEEEENS_12float_e4m3_tENS5_IJlSD_lEEESJ_SK_NS4_8TiledMMAINS4_8MMA_AtomIJNS4_10MMA_TraitsINS4_19SM100_MMA_F8F6F4_SSEJSJ_SJ_fSG_SG_NS4_17integral_constantINS4_4UMMA5MajorELSR_0EEESS_NSP_INSQ_7ScaleInELST_0EEESU_EEEEEENS4_6LayoutINS5_IJSD_SD_SD_EEENS5_IJNSA_ILi0EEESZ_SZ_EEEEENS5_IJNS4_10UnderscoreES12_S12_EEEEENS4_23SM90_TMA_LOAD_MULTICASTENS4_14ComposedLayoutINS4_7SwizzleILi3ELi4ELi3EEENS4_18smem_ptr_flag_bitsILi8EEENSX_INS5_IJNSA_ILi8EEESH_EEENS5_IJSH_SD_EEEEEEEvNS4_8identityES15_S1F_vS1G_EENS_8epilogue10collective18CollectiveEpilogueINS1I_23Sm100TmaWarpSpecializedILi1ELi1ELi32ELb0ELb0EEEJSI_NS5_IJNSX_ISG_SD_EES1N_EEESJ_SK_SJ_SK_NS1I_6fusion15FusionCallbacksIS1M_NS1P_17LinearCombinationISJ_fSJ_fLNS_15FloatRoundStyleE2EEESI_S1O_JEEENS4_5SM1004TMEM4LOAD26SM100_TMEM_LOAD_16dp32b32xENS4_13SM90_TMA_LOADENS16_INS17_ILi2ELi4ELi3EEES1A_NSX_INS5_IJS1B_SG_EEENS5_IJSG_SD_EEEEEEENS4_39AutoVectorizingCopyWithAssumedAlignmentILi128EEENS4_14SM90_TMA_STOREES24_S26_S26_EEEvvEEEEvNT_6ParamsE) ;  /* 0xffffff8002e07950 */ /* 0x000fea0003c3ffff */
        .weak           $__internal_1_$__cuda_sm10x_tcgen05_guardrail_trap_phase_invalid_during_alloc
        .type           $__internal_1_$__cuda_sm10x_tcgen05_guardrail_trap_phase_invalid_during_alloc,@function
        .size           $__internal_1_$__cuda_sm10x_tcgen05_guardrail_trap_phase_invalid_during_alloc,($__internal_2_$__cuda_sm10x_tcgen05_guardrail_trap_unallocated_columns_being_dealloced - $__internal_1_$__cuda_sm10x_tcgen05_guardrail_trap_phase_invalid_during_alloc)
$__internal_1_$__cuda_sm10x_tcgen05_guardrail_trap_phase_invalid_during_alloc:
[----:B------:R-:W-:Y:S05]  /*7c80*/  BPT.TRAP 0x1 ;  /* 0x000000040000795c */ /* 0x000fea0000300000 */
[----:B------:R-:W-:-:S04]  /*7c90*/  MOV R5, 0x0 ;  /* 0x0000000000057802 */ /* 0x000fc80000000f00 */
[----:B------:R-:W-:Y:S05]  /*7ca0*/  RET.REL.NODEC R4 `(_ZN7cutlass13device_kernelINS_4gemm6kernel13GemmUniversalIN4cute5tupleIJiiiiEEENS1_10collective13CollectiveMmaINS1_35MainloopSm100TmaUmmaWarpSpecializedILi13ELi2ELi4ENS5_IJNS4_1CILi4EEENSA_ILi2EEENSA_ILi1EEEEEEEENS5_IJNSA_ILi64EEESG_NSA_ILi128EEEEEENS_12float_e4m3_tENS5_IJlSD_lEEESJ_SK_NS4_8TiledMMAINS4_8MMA_AtomIJNS4_10MMA_TraitsINS4_19SM100_MMA_F8F6F4_SSEJSJ_SJ_fSG_SG_NS4_17integral_constantINS4_4UMMA5MajorELSR_0EEESS_NSP_INSQ_7ScaleInELST_0EEESU_EEEEEENS4_6LayoutINS5_IJSD_SD_SD_EEENS5_IJNSA_ILi0EEESZ_SZ_EEEEENS5_IJNS4_10UnderscoreES12_S12_EEEEENS4_23SM90_TMA_LOAD_MULTICASTENS4_14ComposedLayoutINS4_7SwizzleILi3ELi4ELi3EEENS4_18smem_ptr_flag_bitsILi8EEENSX_INS5_IJNSA_ILi8EEESH_EEENS5_IJSH_SD_EEEEEEEvNS4_8identityES15_S1F_vS1G_EENS_8epilogue10collective18CollectiveEpilogueINS1I_23Sm100TmaWarpSpecializedILi1ELi1ELi32ELb0ELb0EEEJSI_NS5_IJNSX_ISG_SD_EES1N_EEESJ_SK_SJ_SK_NS1I_6fusion15FusionCallbacksIS1M_NS1P_17LinearCombinationISJ_fSJ_fLNS_15FloatRoundStyleE2EEESI_S1O_JEEENS4_5SM1004TMEM4LOAD26SM100_TMEM_LOAD_16dp32b32xENS4_13SM90_TMA_LOADENS16_INS17_ILi2ELi4ELi3EEES1A_NSX_INS5_IJS1B_SG_EEENS5_IJSG_SD_EEEEEEENS4_39AutoVectorizingCopyWithAssumedAlignmentILi128EEENS4_14SM90_TMA_STOREES24_S26_S26_EEEvvEEEEvNT_6ParamsE) ;  /* 0xffffff8004d47950 */ /* 0x000fea0003c3ffff */
        .weak           $__internal_2_$__cuda_sm10x_tcgen05_guardrail_trap_unallocated_columns_being_dealloced
        .type           $__internal_2_$__cuda_sm10x_tcgen05_guardrail_trap_unallocated_columns_being_dealloced,@function
        .size           $__internal_2_$__cuda_sm10x_tcgen05_guardrail_trap_unallocated_columns_being_dealloced,(.L_x_163 - $__internal_2_$__cuda_sm10x_tcgen05_guardrail_trap_unallocated_columns_being_dealloced)
$__internal_2_$__cuda_sm10x_tcgen05_guardrail_trap_unallocated_columns_being_dealloced:
[----:B------:R-:W-:Y:S05]  /*7cb0*/  BPT.TRAP 0x1 ;  /* 0x000000040000795c */ /* 0x000fea0000300000 */
[----:B------:R-:W-:-:S04]  /*7cc0*/  HFMA2 R3, -RZ, RZ, 0, 0 ;  /* 0x00000000ff037431 */ /* 0x000fc800000001ff */
[----:B------:R-:W-:Y:S05]  /*7cd0*/  RET.REL.NODEC R2 `(_ZN7cutlass13device_kernelINS_4gemm6kernel13GemmUniversalIN4cute5tupleIJiiiiEEENS1_10collective13CollectiveMmaINS1_35MainloopSm100TmaUmmaWarpSpecializedILi13ELi2ELi4ENS5_IJNS4_1CILi4EEENSA_ILi2EEENSA_ILi1EEEEEEEENS5_IJNSA_ILi64EEESG_NSA_ILi128EEEEEENS_12float_e4m3_tENS5_IJlSD_lEEESJ_SK_NS4_8TiledMMAINS4_8MMA_AtomIJNS4_10MMA_TraitsINS4_19SM100_MMA_F8F6F4_SSEJSJ_SJ_fSG_SG_NS4_17integral_constantINS4_4UMMA5MajorELSR_0EEESS_NSP_INSQ_7ScaleInELST_0EEESU_EEEEEENS4_6LayoutINS5_IJSD_SD_SD_EEENS5_IJNSA_ILi0EEESZ_SZ_EEEEENS5_IJNS4_10UnderscoreES12_S12_EEEEENS4_23SM90_TMA_LOAD_MULTICASTENS4_14ComposedLayoutINS4_7SwizzleILi3ELi4ELi3EEENS4_18smem_ptr_flag_bitsILi8EEENSX_INS5_IJNSA_ILi8EEESH_EEENS5_IJSH_SD_EEEEEEEvNS4_8identityES15_S1F_vS1G_EENS_8epilogue10collective18CollectiveEpilogueINS1I_23Sm100TmaWarpSpecializedILi1ELi1ELi32ELb0ELb0EEEJSI_NS5_IJNSX_ISG_SD_EES1N_EEESJ_SK_SJ_SK_NS1I_6fusion15FusionCallbacksIS1M_NS1P_17LinearCombinationISJ_fSJ_fLNS_15FloatRoundStyleE2EEESI_S1O_JEEENS4_5SM1004TMEM4LOAD26SM100_TMEM_LOAD_16dp32b32xENS4_13SM90_TMA_LOADENS16_INS17_ILi2ELi4ELi3EEES1A_NSX_INS5_IJS1B_SG_EEENS5_IJSG_SD_EEEEEEENS4_39AutoVectorizingCopyWithAssumedAlignmentILi128EEENS4_14SM90_TMA_STOREES24_S26_S26_EEEvvEEEEvNT_6ParamsE) ;  /* 0xffffff8002c87950 */ /* 0x000fea0003c3ffff */
.L_x_162:
[----:B------:R-:W-:-:S00]  /*7ce0*/  BRA `(.L_x_162) ;  /* 0xfffffffc00fc7947 */ /* 0x000fc0000383ffff */
[----:B------:R-:W-:-:S00]  /*7cf0*/  NOP ;  /* 0x0000000000007918 */ /* 0x000fc00000000000 */
        /* <DEDUP_REMOVED lines=8> */
.L_x_163:


//--------------------- .nv.global.init           --------------------------
	.section	.nv.global.init,"aw",@progbits
.nv.global.init:
	.type		$str$27,@object
	.size		$str$27,($str$28 - $str$27)
$str$27:
        /*0000*/ 	.byte	0x28, 0x61, 0x64, 0x64, 0x72, 0x65, 0x73, 0x73, 0x20, 0x26, 0x20, 0x6d, 0x61, 0x73, 0x6b, 0x29
        /*0010*/ 	.byte	0x20, 0x3d, 0x3d, 0x20, 0x30, 0x00
	.type		$str$28,@object
	.size		$str$28,($str$26 - $str$28)
$str$28:
        /*0016*/ 	.byte	0x2f, 0x74, 0x6d, 0x70, 0x2f, 0x63, 0x75, 0x74, 0x6c, 0x61, 0x73, 0x73, 0x5f, 0x73, 0x77, 0x65
        /*0026*/ 	.byte	0x65, 0x70, 0x5f, 0x73, 0x72, 0x63, 0x2f, 0x69, 0x6e, 0x63, 0x6c, 0x75, 0x64, 0x65, 0x2f, 0x63
        /*0036*/ 	.byte	0x75, 0x74, 0x65, 0x2f, 0x70, 0x6f, 0x69, 0x6e, 0x74, 0x65, 0x72, 0x5f, 0x66, 0x6c, 0x61, 0x67
        /*0046*/ 	.byte	0x67, 0x65, 0x64, 0x2e, 0x68, 0x70, 0x70, 0x00
	.type		$str$26,@object
	.size		$str$26,($str$25 - $str$26)
$str$26:
        /*004e*/ 	.byte	0x2f, 0x74, 0x6d, 0x70, 0x2f, 0x63, 0x75, 0x74, 0x6c, 0x61, 0x73, 0x73, 0x5f, 0x73, 0x77, 0x65
        /*005e*/ 	.byte	0x65, 0x70, 0x5f, 0x73, 0x72, 0x63, 0x2f, 0x69, 0x6e, 0x63, 0x6c, 0x75, 0x64, 0x65, 0x2f, 0x63
        /*006e*/ 	.byte	0x75, 0x74, 0x65, 0x2f, 0x61, 0x74, 0x6f, 0x6d, 0x2f, 0x63, 0x6f, 0x70, 0x79, 0x5f, 0x74, 0x72
        /*007e*/ 	.byte	0x61, 0x69, 0x74, 0x73, 0x5f, 0x73, 0x6d, 0x31, 0x30, 0x30, 0x2e, 0x68, 0x70, 0x70, 0x00
	.type		$str$25,@object
	.size		$str$25,(__unnamed_1 - $str$25)
$str$25:
        /*008d*/ 	.byte	0x28, 0x28, 0x75, 0x69, 0x6e, 0x74, 0x33, 0x32, 0x5f, 0x74, 0x28, 0x74, 0x68, 0x72, 0x65, 0x61
        /*009d*/ 	.byte	0x64, 0x49, 0x64, 0x78, 0x2e, 0x78, 0x29, 0x20, 0x2f, 0x20, 0x33, 0x32, 0x29, 0x20, 0x25, 0x20
        /*00ad*/ 	.byte	0x34, 0x29, 0x20, 0x3d, 0x3d, 0x20, 0x28, 0x28, 0x28, 0x74, 0x6d, 0x65, 0x6d, 0x5f, 0x61, 0x64
        /*00bd*/ 	.byte	0x64, 0x72, 0x20, 0x3e, 0x3e, 0x20, 0x31, 0x36, 0x29, 0x20, 0x2f, 0x20, 0x33, 0x32, 0x29, 0x20
        /*00cd*/ 	.byte	0x25, 0x20, 0x34, 0x29, 0x00
	.type		__unnamed_1,@object
	.size		__unnamed_1,(__unnamed_2 - __unnamed_1)
__unnamed_1:
        /*00d2*/ 	.byte	0x61, 0x75, 0x74, 0x6f, 0x20, 0x63, 0x75, 0x74, 0x65, 0x3a, 0x3a, 0x61, 0x73, 0x5f, 0x70, 0x6f
        /* <DEDUP_REMOVED lines=24> */
        /*0262*/ 	.byte	0x3c, 0x34, 0x30, 0x39, 0x36, 0x3e, 0x3e, 0x3e, 0x3e, 0x5d, 0x00
	.type		__unnamed_2,@object
	.size		__unnamed_2,(.L_2 - __unnamed_2)
__unnamed_2:
        /* <DEDUP_REMOVED lines=40> */
        /*04ed*/ 	.byte	0x74, 0x65, 0x3a, 0x3a, 0x43, 0x3c, 0x30, 0x3e, 0x3e, 0x3e, 0x3e, 0x5d, 0x00
.L_2:


//--------------------- .nv.shared._ZN7cutlass13device_kernelINS_4gemm6kernel13GemmUniversalIN4cute5tupleIJiiiiEEENS1_10collective13CollectiveMmaINS1_35MainloopSm100TmaUmmaWarpSpecializedILi13ELi2ELi4ENS5_IJNS4_1CILi4EEENSA_ILi2EEENSA_ILi1EEEEEEEENS5_IJNSA_ILi64EEESG_NSA_ILi128EEEEEENS_12float_e4m3_tENS5_IJlSD_lEEESJ_SK_NS4_8TiledMMAINS4_8MMA_AtomIJNS4_10MMA_TraitsINS4_19SM100_MMA_F8F6F4_SSEJSJ_SJ_fSG_SG_NS4_17integral_constantINS4_4UMMA5MajorELSR_0EEESS_NSP_INSQ_7ScaleInELST_0EEESU_EEEEEENS4_6LayoutINS5_IJSD_SD_SD_EEENS5_IJNSA_ILi0EEESZ_SZ_EEEEENS5_IJNS4_10UnderscoreES12_S12_EEEEENS4_23SM90_TMA_LOAD_MULTICASTENS4_14ComposedLayoutINS4_7SwizzleILi3ELi4ELi3EEENS4_18smem_ptr_flag_bitsILi8EEENSX_INS5_IJNSA_ILi8EEESH_EEENS5_IJSH_SD_EEEEEEEvNS4_8identityES15_S1F_vS1G_EENS_8epilogue10collective18CollectiveEpilogueINS1I_23Sm100TmaWarpSpecializedILi1ELi1ELi32ELb0ELb0EEEJSI_NS5_IJNSX_ISG_SD_EES1N_EEESJ_SK_SJ_SK_NS1I_6fusion15FusionCallbacksIS1M_NS1P_17LinearCombinationISJ_fSJ_fLNS_15FloatRoundStyleE2EEESI_S1O_JEEENS4_5SM1004TMEM4LOAD26SM100_TMEM_LOAD_16dp32b32xENS4_13SM90_TMA_LOADENS16_INS17_ILi2ELi4ELi3EEES1A_NSX_INS5_IJS1B_SG_EEENS5_IJSG_SD_EEEEEEENS4_39AutoVectorizingCopyWithAssumedAlignmentILi128EEENS4_14SM90_TMA_STOREES24_S26_S26_EEEvvEEEEvNT_6ParamsE --------------------------
	.section	.nv.shared._ZN7cutlass13device_kernelINS_4gemm6kernel13GemmUniversalIN4cute5tupleIJiiiiEEENS1_10collective13CollectiveMmaINS1_35MainloopSm100TmaUmmaWarpSpecializedILi13ELi2ELi4ENS5_IJNS4_1CILi4EEENSA_ILi2EEENSA_ILi1EEEEEEEENS5_IJNSA_ILi64EEESG_NSA_ILi128EEEEEENS_12float_e4m3_tENS5_IJlSD_lEEESJ_SK_NS4_8TiledMMAINS4_8MMA_AtomIJNS4_10MMA_TraitsINS4_19SM100_MMA_F8F6F4_SSEJSJ_SJ_fSG_SG_NS4_17integral_constantINS4_4UMMA5MajorELSR_0EEESS_NSP_INSQ_7ScaleInELST_0EEESU_EEEEEENS4_6LayoutINS5_IJSD_SD_SD_EEENS5_IJNSA_ILi0EEESZ_SZ_EEEEENS5_IJNS4_10UnderscoreES12_S12_EEEEENS4_23SM90_TMA_LOAD_MULTICASTENS4_14ComposedLayoutINS4_7SwizzleILi3ELi4ELi3EEENS4_18smem_ptr_flag_bitsILi8EEENSX_INS5_IJNSA_ILi8EEESH_EEENS5_IJSH_SD_EEEEEEEvNS4_8identityES15_S1F_vS1G_EENS_8epilogue10collective18CollectiveEpilogueINS1I_23Sm100TmaWarpSpecializedILi1ELi1ELi32ELb0ELb0EEEJSI_NS5_IJNSX_ISG_SD_EES1N_EEESJ_SK_SJ_SK_NS1I_6fusion15FusionCallbacksIS1M_NS1P_17LinearCombinationISJ_fSJ_fLNS_15FloatRoundStyleE2EEESI_S1O_JEEENS4_5SM1004TMEM4LOAD26SM100_TMEM_LOAD_16dp32b32xENS4_13SM90_TMA_LOADENS16_INS17_ILi2ELi4ELi3EEES1A_NSX_INS5_IJS1B_SG_EEENS5_IJSG_SD_EEEEEEENS4_39AutoVectorizingCopyWithAssumedAlignmentILi128EEENS4_14SM90_TMA_STOREES24_S26_S26_EEEvvEEEEvNT_6ParamsE,"aw",@nobits
	.sectionflags	@""
	.align	16
	.zero		1024


//--------------------- .nv.shared.reserved.0     --------------------------
	.section	.nv.shared.reserved.0,"aw",@nobits
	.weak		__nv_reservedSMEM_offset_0_alias
	.size		__nv_reservedSMEM_offset_0_alias, 0, 64
	.other		__nv_reservedSMEM_offset_0_alias,@"STO_CUDA_RESERVED_SHARED STV_DEFAULT"
__nv_reservedSMEM_offset_0_alias:
	.zero		0
.nv.shared.reserved.0:
	.zero		64
	.weak		__nv_reservedSMEM_tcgen05_partition
	.type		__nv_reservedSMEM_tcgen05_partition,@object
	.size		__nv_reservedSMEM_tcgen05_partition,(.L_0 - __nv_reservedSMEM_tcgen05_partition)
__nv_reservedSMEM_tcgen05_partition:
	.zero		32
.L_0:


//--------------------- .nv.global                --------------------------
	.section	.nv.global,"aw",@nobits
.nv.global:
	.type		_ZN40_INTERNAL_e4edaf22_4_k_cu_c34e9976_320704cute1_E,@object
	.size		_ZN40_INTERNAL_e4edaf22_4_k_cu_c34e9976_320704cute1_E,(_ZN40_INTERNAL_e4edaf22_4_k_cu_c34e9976_320704cuda3std3__45__cpo6cbeginE - _ZN40_INTERNAL_e4edaf22_4_k_cu_c34e9976_320704cute1_E)
_ZN40_INTERNAL_e4edaf22_4_k_cu_c34e9976_320704cute1_E:
	.zero		1
	.type		_ZN40_INTERNAL_e4edaf22_4_k_cu_c34e9976_320704cuda3std3__45__cpo6cbeginE,@object
	.size		_ZN40_INTERNAL_e4edaf22_4_k_cu_c34e9976_320704cuda3std3__45__cpo6cbeginE,(_ZN40_INTERNAL_e4edaf22_4_k_cu_c34e9976_320704cuda3std3__48in_placeE - _ZN40_INTERNAL_e4edaf22_4_k_cu_c34e9976_320704cuda3std3__45__cpo6cbeginE)
_ZN40_INTERNAL_e4edaf22_4_k_cu_c34e9976_320704cuda3std3__45__cpo6cbeginE:
	.zero		1
	.type		_ZN40_INTERNAL_e4edaf22_4_k_cu_c34e9976_320704cuda3std3__48in_placeE,@object
	.size		_ZN40_INTERNAL_e4edaf22_4_k_cu_c34e9976_320704cuda3std3__48in_placeE,(_ZN40_INTERNAL_e4edaf22_4_k_cu_c34e9976_320704cuda3std6ranges3__45__cpo9iter_moveE - _ZN40_INTERNAL_e4edaf22_4_k_cu_c34e9976_320704cuda3std3__48in_placeE)
_ZN40_INTERNAL_e4edaf22_4_k_cu_c34e9976_320704cuda3std3__48in_placeE:
	.zero		1
	.type		_ZN40_INTERNAL_e4edaf22_4_k_cu_c34e9976_320704cuda3std6ranges3__45__cpo9iter_moveE,@object
	.size		_ZN40_INTERNAL_e4edaf22_4_k_cu_c34e9976_320704cuda3std6ranges3__45__cpo9iter_moveE,(_ZN40_INTERNAL_e4edaf22_4_k_cu_c34e9976_320704cuda3std3__45__cpo5beginE - _ZN40_INTERNAL_e4edaf22_4_k_cu_c34e9976_320704cuda3std6ranges3__45__cpo9iter_moveE)
_ZN40_INTERNAL_e4edaf22_4_k_cu_c34e9976_320704cuda3std6ranges3__45__cpo9iter_moveE:
	.zero		1
	.type		_ZN40_INTERNAL_e4edaf22_4_k_cu_c34e9976_320704cuda3std3__45__cpo5beginE,@object
	.size		_ZN40_INTERNAL_e4edaf22_4_k_cu_c34e9976_320704cuda3std3__45__cpo5beginE,(_ZN40_INTERNAL_e4edaf22_4_k_cu_c34e9976_320704cuda3std3__442_GLOBAL__N__e4edaf22_4_k_cu_c34e9976_320706ignoreE - _ZN40_INTERNAL_e4edaf22_4_k_cu_c34e9976_320704cuda3std3__45__cpo5beginE)
_ZN40_INTERNAL_e4edaf22_4_k_cu_c34e9976_320704cuda3std3__45__cpo5beginE:
	.zero		1
	.type		_ZN40_INTERNAL_e4edaf22_4_k_cu_c34e9976_320704cuda3std3__442_GLOBAL__N__e4edaf22_4_k_cu_c34e9976_320706ignoreE,@object
	.size		_ZN40_INTERNAL_e4edaf22_4_k_cu_c34e9976_320704cuda3std3__442_GLOBAL__N__e4edaf22_4_k_cu_c34e9976_320706ignoreE,(_ZN40_INTERNAL_e4edaf22_4_k_cu_c34e9976_320704cute7productE - _ZN40_INTERNAL_e4edaf22_4_k_cu_c34e9976_320704cuda3std3__442_GLOBAL__N__e4edaf22_4_k_cu_c34e9976_320706ignoreE)
_ZN40_INTERNAL_e4edaf22_4_k_cu_c34e9976_320704cuda3std3__442_GLOBAL__N__e4edaf22_4_k_cu_c34e9976_320706ignoreE:
	.zero		1
	.type		_ZN40_INTERNAL_e4edaf22_4_k_cu_c34e9976_320704cute7productE,@object
	.size		_ZN40_INTERNAL_e4edaf22_4_k_cu_c34e9976_320704cute7productE,(_ZN40_INTERNAL_e4edaf22_4_k_cu_c34e9976_320704cuda3std3__45__cpo3endE - _ZN40_INTERNAL_e4edaf22_4_k_cu_c34e9976_320704cute7productE)
_ZN40_INTERNAL_e4edaf22_4_k_cu_c34e9976_320704cute7productE:
	.zero		1
	.type		_ZN40_INTERNAL_e4edaf22_4_k_cu_c34e9976_320704cuda3std3__45__cpo3endE,@object
	.size		_ZN40_INTERNAL_e4edaf22_4_k_cu_c34e9976_320704cuda3std3__45__cpo3endE,(_ZN40_INTERNAL_e4edaf22_4_k_cu_c34e9976_320704cuda3std3__419piecewise_constructE - _ZN40_INTERNAL_e4edaf22_4_k_cu_c34e9976_320704cuda3std3__45__cpo3endE)
_ZN40_INTERNAL_e4edaf22_4_k_cu_c34e9976_320704cuda3std3__45__cpo3endE:
	.zero		1
	.type		_ZN40_INTERNAL_e4edaf22_4_k_cu_c34e9976_320704cuda3std3__419piecewise_constructE,@object
	.size		_ZN40_INTERNAL_e4edaf22_4_k_cu_c34e9976_320704cuda3std3__419piecewise_constructE,(_ZN40_INTERNAL_e4edaf22_4_k_cu_c34e9976_320704cuda3std3__45__cpo4cendE - _ZN40_INTERNAL_e4edaf22_4_k_cu_c34e9976_320704cuda3std3__419piecewise_constructE)
_ZN40_INTERNAL_e4edaf22_4_k_cu_c34e9976_320704cuda3std3__419piecewise_constructE:
	.zero		1
	.type		_ZN40_INTERNAL_e4edaf22_4_k_cu_c34e9976_320704cuda3std3__45__cpo4cendE,@object
	.size		_ZN40_INTERNAL_e4edaf22_4_k_cu_c34e9976_320704cuda3std3__45__cpo4cendE,(_ZN40_INTERNAL_e4edaf22_4_k_cu_c34e9976_320704cuda3std6ranges3__45__cpo4swapE - _ZN40_INTERNAL_e4edaf22_4_k_cu_c34e9976_320704cuda3std3__45__cpo4cendE)
_ZN40_INTERNAL_e4edaf22_4_k_cu_c34e9976_320704cuda3std3__45__cpo4cendE:
	.zero		1
	.type		_ZN40_INTERNAL_e4edaf22_4_k_cu_c34e9976_320704cuda3std6ranges3__45__cpo4swapE,@object
	.size		_ZN40_INTERNAL_e4edaf22_4_k_cu_c34e9976_320704cuda3std6ranges3__45__cpo4swapE,(.L_10 - _ZN40_INTERNAL_e4edaf22_4_k_cu_c34e9976_320704cuda3std6ranges3__45__cpo4swapE)
_ZN40_INTERNAL_e4edaf22_4_k_cu_c34e9976_320704cuda3std6ranges3__45__cpo4swapE:
	.zero		1
.L_10:


//--------------------- .nv.constant0._ZN7cutlass13device_kernelINS_4gemm6kernel13GemmUniversalIN4cute5tupleIJiiiiEEENS1_10collective13CollectiveMmaINS1_35MainloopSm100TmaUmmaWarpSpecializedILi13ELi2ELi4ENS5_IJNS4_1CILi4EEENSA_ILi2EEENSA_ILi1EEEEEEEENS5_IJNSA_ILi64EEESG_NSA_ILi128EEEEEENS_12float_e4m3_tENS5_IJlSD_lEEESJ_SK_NS4_8TiledMMAINS4_8MMA_AtomIJNS4_10MMA_TraitsINS4_19SM100_MMA_F8F6F4_SSEJSJ_SJ_fSG_SG_NS4_17integral_constantINS4_4UMMA5MajorELSR_0EEESS_NSP_INSQ_7ScaleInELST_0EEESU_EEEEEENS4_6LayoutINS5_IJSD_SD_SD_EEENS5_IJNSA_ILi0EEESZ_SZ_EEEEENS5_IJNS4_10UnderscoreES12_S12_EEEEENS4_23SM90_TMA_LOAD_MULTICASTENS4_14ComposedLayoutINS4_7SwizzleILi3ELi4ELi3EEENS4_18smem_ptr_flag_bitsILi8EEENSX_INS5_IJNSA_ILi8EEESH_EEENS5_IJSH_SD_EEEEEEEvNS4_8identityES15_S1F_vS1G_EENS_8epilogue10collective18CollectiveEpilogueINS1I_23Sm100TmaWarpSpecializedILi1ELi1ELi32ELb0ELb0EEEJSI_NS5_IJNSX_ISG_SD_EES1N_EEESJ_SK_SJ_SK_NS1I_6fusion15FusionCallbacksIS1M_NS1P_17LinearCombinationISJ_fSJ_fLNS_15FloatRoundStyleE2EEESI_S1O_JEEENS4_5SM1004TMEM4LOAD26SM100_TMEM_LOAD_16dp32b32xENS4_13SM90_TMA_LOADENS16_INS17_ILi2ELi4ELi3EEES1A_NSX_INS5_IJS1B_SG_EEENS5_IJSG_SD_EEEEEEENS4_39AutoVectorizingCopyWithAssumedAlignmentILi128EEENS4_14SM90_TMA_STOREES24_S26_S26_EEEvvEEEEvNT_6ParamsE --------------------------
	.section	.nv.constant0._ZN7cutlass13device_kernelINS_4gemm6kernel13GemmUniversalIN4cute5tupleIJiiiiEEENS1_10collective13CollectiveMmaINS1_35MainloopSm100TmaUmmaWarpSpecializedILi13ELi2ELi4ENS5_IJNS4_1CILi4EEENSA_ILi2EEENSA_ILi1EEEEEEEENS5_IJNSA_ILi64EEESG_NSA_ILi128EEEEEENS_12float_e4m3_tENS5_IJlSD_lEEESJ_SK_NS4_8TiledMMAINS4_8MMA_AtomIJNS4_10MMA_TraitsINS4_19SM100_MMA_F8F6F4_SSEJSJ_SJ_fSG_SG_NS4_17integral_constantINS4_4UMMA5MajorELSR_0EEESS_NSP_INSQ_7ScaleInELST_0EEESU_EEEEEENS4_6LayoutINS5_IJSD_SD_SD_EEENS5_IJNSA_ILi0EEESZ_SZ_EEEEENS5_IJNS4_10UnderscoreES12_S12_EEEEENS4_23SM90_TMA_LOAD_MULTICASTENS4_14ComposedLayoutINS4_7SwizzleILi3ELi4ELi3EEENS4_18smem_ptr_flag_bitsILi8EEENSX_INS5_IJNSA_ILi8EEESH_EEENS5_IJSH_SD_EEEEEEEvNS4_8identityES15_S1F_vS1G_EENS_8epilogue10collective18CollectiveEpilogueINS1I_23Sm100TmaWarpSpecializedILi1ELi1ELi32ELb0ELb0EEEJSI_NS5_IJNSX_ISG_SD_EES1N_EEESJ_SK_SJ_SK_NS1I_6fusion15FusionCallbacksIS1M_NS1P_17LinearCombinationISJ_fSJ_fLNS_15FloatRoundStyleE2EEESI_S1O_JEEENS4_5SM1004TMEM4LOAD26SM100_TMEM_LOAD_16dp32b32xENS4_13SM90_TMA_LOADENS16_INS17_ILi2ELi4ELi3EEES1A_NSX_INS5_IJS1B_SG_EEENS5_IJSG_SD_EEEEEEENS4_39AutoVectorizingCopyWithAssumedAlignmentILi128EEENS4_14SM90_TMA_STOREES24_S26_S26_EEEvvEEEEvNT_6ParamsE,"a",@progbits
	.sectionflags	@""
	.align	4
.nv.constant0._ZN7cutlass13device_kernelINS_4gemm6kernel13GemmUniversalIN4cute5tupleIJiiiiEEENS1_10collective13CollectiveMmaINS1_35MainloopSm100TmaUmmaWarpSpecializedILi13ELi2ELi4ENS5_IJNS4_1CILi4EEENSA_ILi2EEENSA_ILi1EEEEEEEENS5_IJNSA_ILi64EEESG_NSA_ILi128EEEEEENS_12float_e4m3_tENS5_IJlSD_lEEESJ_SK_NS4_8TiledMMAINS4_8MMA_AtomIJNS4_10MMA_TraitsINS4_19SM100_MMA_F8F6F4_SSEJSJ_SJ_fSG_SG_NS4_17integral_constantINS4_4UMMA5MajorELSR_0EEESS_NSP_INSQ_7ScaleInELST_0EEESU_EEEEEENS4_6LayoutINS5_IJSD_SD_SD_EEENS5_IJNSA_ILi0EEESZ_SZ_EEEEENS5_IJNS4_10UnderscoreES12_S12_EEEEENS4_23SM90_TMA_LOAD_MULTICASTENS4_14ComposedLayoutINS4_7SwizzleILi3ELi4ELi3EEENS4_18smem_ptr_flag_bitsILi8EEENSX_INS5_IJNSA_ILi8EEESH_EEENS5_IJSH_SD_EEEEEEEvNS4_8identityES15_S1F_vS1G_EENS_8epilogue10collective18CollectiveEpilogueINS1I_23Sm100TmaWarpSpecializedILi1ELi1ELi32ELb0ELb0EEEJSI_NS5_IJNSX_ISG_SD_EES1N_EEESJ_SK_SJ_SK_NS1I_6fusion15FusionCallbacksIS1M_NS1P_17LinearCombinationISJ_fSJ_fLNS_15FloatRoundStyleE2EEESI_S1O_JEEENS4_5SM1004TMEM4LOAD26SM100_TMEM_LOAD_16dp32b32xENS4_13SM90_TMA_LOADENS16_INS17_ILi2ELi4ELi3EEES1A_NSX_INS5_IJS1B_SG_EEENS5_IJSG_SD_EEEEEEENS4_39AutoVectorizingCopyWithAssumedAlignmentILi128EEENS4_14SM90_TMA_STOREES24_S26_S26_EEEvvEEEEvNT_6ParamsE:
	.zero		2944


//--------------------- SYMBOLS --------------------------

	.type		.nv.reservedSmem.offset0,@object
	.size		.nv.reservedSmem.offset0,0x4
	.type		.nv.reservedSmem.cap,@object
	.size		.nv.reservedSmem.cap,0x4
	.type		__assertfail,@function
